	.target	sm_100a

	.elftype	@"ET_EXEC"


//--------------------- .note.nv.tkinfo           --------------------------
	.section	.note.nv.tkinfo,"",@"SHT_NOTE"
	.sectionflags	@"SHF_NOTE_NV_TKINFO"
	.tkinfo
        /*0018*/ 	.word	0x00000002
        /*0030*/ 	.string	""
        /*0030*/ 	.string	"ptxas"
        /*0030*/ 	.string	"Cuda compilation tools, release 13.0, V13.0.88"
        /*0030*/ 	.string	"Build cuda_13.0.r13.0/compiler.36424714_0"
        /*0030*/ 	.string	"-arch sm_100a -m 64 "



//--------------------- .note.nv.cuinfo           --------------------------
	.section	.note.nv.cuinfo,"",@"SHT_NOTE"
	.sectionflags	@"SHF_NOTE_NV_CUINFO"
        /*0018*/ 	.short	0x0002
        /*001a*/ 	.short	0x0064
        /*001c*/ 	.short	0x0082
	.zero		2


//--------------------- .nv.info                  --------------------------
	.section	.nv.info,"",@"SHT_CUDA_INFO"
	.align	4


	//----- nvinfo : EIATTR_REGCOUNT
	.align		4
        /*0000*/ 	.byte	0x04, 0x2f
        /*0002*/ 	.short	(.L_19 - .L_18)
	.align		4
.L_18:
        /*0004*/ 	.word	index@(_ZN7cutlass13device_kernelINS_4gemm6kernel13GemmUniversalIN4cute5tupleIJiiiiEEENS1_10collective13CollectiveMmaINS1_35MainloopSm100TmaUmmaWarpSpecializedILi4ELi2ELi4ENS5_IJNS4_1CILi2EEESB_NSA_ILi1EEEEEEEENS5_IJNSA_ILi64EEENSA_ILi256EEENSA_ILi32EEEEEENS_10tfloat32_tENS5_IJlSC_lEEESJ_SK_NS4_8TiledMMAINS4_8MMA_AtomIJNS4_17SM100_MMA_TF32_SSISJ_SJ_fLi64ELi256ELNS4_4UMMA5MajorE0ELSP_0ELNSO_7ScaleInE0ELSQ_0EEEEEENS4_6LayoutINS5_IJSC_SC_SC_EEENS5_IJNSA_ILi0EEESV_SV_EEEEENS5_IJNS4_10UnderscoreESY_SY_EEEEENS4_23SM90_TMA_LOAD_MULTICASTENS4_14ComposedLayoutINS4_7SwizzleILi3ELi4ELi3EEENS4_18smem_ptr_flag_bitsILi32EEENST_INS5_IJNSA_ILi8EEESH_EEENS5_IJSH_SC_EEEEEEEvNS4_8identityES11_S1B_vS1C_EENS_8epilogue10collective18CollectiveEpilogueINS1E_23Sm100TmaWarpSpecializedILi4ELi2ELi16ELb1ELb0EEEJSI_NS5_IJNST_ISF_SC_EENST_ISH_SC_EEEEESJ_SK_SJ_SK_NS1E_6fusion15FusionCallbacksIS1I_NS1M_17LinearCombinationISJ_fSJ_fLNS_15FloatRoundStyleE2EEESI_S1L_JEEENS4_5SM1004TMEM4LOAD26SM100_TMEM_LOAD_16dp128b8xENS4_13SM90_TMA_LOADES1B_NS4_17SM75_U32x4_LDSM_NENS4_14SM90_TMA_STOREES1B_NS4_17SM90_U32x4_STSM_NENS4_39AutoVectorizingCopyWithAssumedAlignmentILi128EEEEEEvvEEEEvNT_6ParamsE)
        /*0008*/ 	.word	0x00000060


	//----- nvinfo : EIATTR_FRAME_SIZE
	.align		4
.L_19:
        /*000c*/ 	.byte	0x04, 0x11
        /*000e*/ 	.short	(.L_21 - .L_20)
	.align		4
.L_20:
        /*0010*/ 	.word	index@($__internal_2_$__cuda_sm10x_tcgen05_guardrail_trap_unallocated_columns_being_dealloced)
        /*0014*/ 	.word	0x00000000


	//----- nvinfo : EIATTR_FRAME_SIZE
	.align		4
.L_21:
        /*0018*/ 	.byte	0x04, 0x11
        /*001a*/ 	.short	(.L_23 - .L_22)
	.align		4
.L_22:
        /*001c*/ 	.word	index@($__internal_1_$__cuda_sm10x_tcgen05_guardrail_trap_phase_invalid_during_alloc)
        /*0020*/ 	.word	0x00000000


	//----- nvinfo : EIATTR_FRAME_SIZE
	.align		4
.L_23:
        /*0024*/ 	.byte	0x04, 0x11
        /*0026*/ 	.short	(.L_25 - .L_24)
	.align		4
.L_24:
        /*0028*/ 	.word	index@($__internal_0_$__cuda_sm10x_tcgen05_guardrail_trap_col_being_dealloced_not_returned_by_alloc)
        /*002c*/ 	.word	0x00000000


	//----- nvinfo : EIATTR_FRAME_SIZE
	.align		4
.L_25:
        /*0030*/ 	.byte	0x04, 0x11
        /*0032*/ 	.short	(.L_27 - .L_26)
	.align		4
.L_26:
        /*0034*/ 	.word	index@(_ZN7cutlass13device_kernelINS_4gemm6kernel13GemmUniversalIN4cute5tupleIJiiiiEEENS1_10collective13CollectiveMmaINS1_35MainloopSm100TmaUmmaWarpSpecializedILi4ELi2ELi4ENS5_IJNS4_1CILi2EEESB_NSA_ILi1EEEEEEEENS5_IJNSA_ILi64EEENSA_ILi256EEENSA_ILi32EEEEEENS_10tfloat32_tENS5_IJlSC_lEEESJ_SK_NS4_8TiledMMAINS4_8MMA_AtomIJNS4_17SM100_MMA_TF32_SSISJ_SJ_fLi64ELi256ELNS4_4UMMA5MajorE0ELSP_0ELNSO_7ScaleInE0ELSQ_0EEEEEENS4_6LayoutINS5_IJSC_SC_SC_EEENS5_IJNSA_ILi0EEESV_SV_EEEEENS5_IJNS4_10UnderscoreESY_SY_EEEEENS4_23SM90_TMA_LOAD_MULTICASTENS4_14ComposedLayoutINS4_7SwizzleILi3ELi4ELi3EEENS4_18smem_ptr_flag_bitsILi32EEENST_INS5_IJNSA_ILi8EEESH_EEENS5_IJSH_SC_EEEEEEEvNS4_8identityES11_S1B_vS1C_EENS_8epilogue10collective18CollectiveEpilogueINS1E_23Sm100TmaWarpSpecializedILi4ELi2ELi16ELb1ELb0EEEJSI_NS5_IJNST_ISF_SC_EENST_ISH_SC_EEEEESJ_SK_SJ_SK_NS1E_6fusion15FusionCallbacksIS1I_NS1M_17LinearCombinationISJ_fSJ_fLNS_15FloatRoundStyleE2EEESI_S1L_JEEENS4_5SM1004TMEM4LOAD26SM100_TMEM_LOAD_16dp128b8xENS4_13SM90_TMA_LOADES1B_NS4_17SM75_U32x4_LDSM_NENS4_14SM90_TMA_STOREES1B_NS4_17SM90_U32x4_STSM_NENS4_39AutoVectorizingCopyWithAssumedAlignmentILi128EEEEEEvvEEEEvNT_6ParamsE)
        /*0038*/ 	.word	0x00000000


	//----- nvinfo : EIATTR_MIN_STACK_SIZE
	.align		4
.L_27:
        /*003c*/ 	.byte	0x04, 0x12
        /*003e*/ 	.short	(.L_29 - .L_28)
	.align		4
.L_28:
        /*0040*/ 	.word	index@(_ZN7cutlass13device_kernelINS_4gemm6kernel13GemmUniversalIN4cute5tupleIJiiiiEEENS1_10collective13CollectiveMmaINS1_35MainloopSm100TmaUmmaWarpSpecializedILi4ELi2ELi4ENS5_IJNS4_1CILi2EEESB_NSA_ILi1EEEEEEEENS5_IJNSA_ILi64EEENSA_ILi256EEENSA_ILi32EEEEEENS_10tfloat32_tENS5_IJlSC_lEEESJ_SK_NS4_8TiledMMAINS4_8MMA_AtomIJNS4_17SM100_MMA_TF32_SSISJ_SJ_fLi64ELi256ELNS4_4UMMA5MajorE0ELSP_0ELNSO_7ScaleInE0ELSQ_0EEEEEENS4_6LayoutINS5_IJSC_SC_SC_EEENS5_IJNSA_ILi0EEESV_SV_EEEEENS5_IJNS4_10UnderscoreESY_SY_EEEEENS4_23SM90_TMA_LOAD_MULTICASTENS4_14ComposedLayoutINS4_7SwizzleILi3ELi4ELi3EEENS4_18smem_ptr_flag_bitsILi32EEENST_INS5_IJNSA_ILi8EEESH_EEENS5_IJSH_SC_EEEEEEEvNS4_8identityES11_S1B_vS1C_EENS_8epilogue10collective18CollectiveEpilogueINS1E_23Sm100TmaWarpSpecializedILi4ELi2ELi16ELb1ELb0EEEJSI_NS5_IJNST_ISF_SC_EENST_ISH_SC_EEEEESJ_SK_SJ_SK_NS1E_6fusion15FusionCallbacksIS1I_NS1M_17LinearCombinationISJ_fSJ_fLNS_15FloatRoundStyleE2EEESI_S1L_JEEENS4_5SM1004TMEM4LOAD26SM100_TMEM_LOAD_16dp128b8xENS4_13SM90_TMA_LOADES1B_NS4_17SM75_U32x4_LDSM_NENS4_14SM90_TMA_STOREES1B_NS4_17SM90_U32x4_STSM_NENS4_39AutoVectorizingCopyWithAssumedAlignmentILi128EEEEEEvvEEEEvNT_6ParamsE)
        /*0044*/ 	.word	0x00000000
.L_29:


//--------------------- .nv.compat                --------------------------
	.section	.nv.compat,"",@"SHT_CUDA_COMPAT_INFO"
	.align	4
        /*0000*/ 	.byte	0x02, 0x09, 0x01, 0x00, 0x02, 0x02, 0x02, 0x00, 0x02, 0x05, 0x05, 0x00, 0x03, 0x07, 0x01, 0x01
        /*0010*/ 	.byte	0x02, 0x03, 0x01, 0x00, 0x02, 0x06, 0x01, 0x00, 0x04, 0x0b, 0x08, 0x00, 0x09, 0x00, 0x00, 0x00
        /*0020*/ 	.byte	0x00, 0x00, 0x00, 0x00


//--------------------- .nv.info._ZN7cutlass13device_kernelINS_4gemm6kernel13GemmUniversalIN4cute5tupleIJiiiiEEENS1_10collective13CollectiveMmaINS1_35MainloopSm100TmaUmmaWarpSpecializedILi4ELi2ELi4ENS5_IJNS4_1CILi2EEESB_NSA_ILi1EEEEEEEENS5_IJNSA_ILi64EEENSA_ILi256EEENSA_ILi32EEEEEENS_10tfloat32_tENS5_IJlSC_lEEESJ_SK_NS4_8TiledMMAINS4_8MMA_AtomIJNS4_17SM100_MMA_TF32_SSISJ_SJ_fLi64ELi256ELNS4_4UMMA5MajorE0ELSP_0ELNSO_7ScaleInE0ELSQ_0EEEEEENS4_6LayoutINS5_IJSC_SC_SC_EEENS5_IJNSA_ILi0EEESV_SV_EEEEENS5_IJNS4_10UnderscoreESY_SY_EEEEENS4_23SM90_TMA_LOAD_MULTICASTENS4_14ComposedLayoutINS4_7SwizzleILi3ELi4ELi3EEENS4_18smem_ptr_flag_bitsILi32EEENST_INS5_IJNSA_ILi8EEESH_EEENS5_IJSH_SC_EEEEEEEvNS4_8identityES11_S1B_vS1C_EENS_8epilogue10collective18CollectiveEpilogueINS1E_23Sm100TmaWarpSpecializedILi4ELi2ELi16ELb1ELb0EEEJSI_NS5_IJNST_ISF_SC_EENST_ISH_SC_EEEEESJ_SK_SJ_SK_NS1E_6fusion15FusionCallbacksIS1I_NS1M_17LinearCombinationISJ_fSJ_fLNS_15FloatRoundStyleE2EEESI_S1L_JEEENS4_5SM1004TMEM4LOAD26SM100_TMEM_LOAD_16dp128b8xENS4_13SM90_TMA_LOADES1B_NS4_17SM75_U32x4_LDSM_NENS4_14SM90_TMA_STOREES1B_NS4_17SM90_U32x4_STSM_NENS4_39AutoVectorizingCopyWithAssumedAlignmentILi128EEEEEEvvEEEEvNT_6ParamsE --------------------------
	.section	.nv.info._ZN7cutlass13device_kernelINS_4gemm6kernel13GemmUniversalIN4cute5tupleIJiiiiEEENS1_10collective13CollectiveMmaINS1_35MainloopSm100TmaUmmaWarpSpecializedILi4ELi2ELi4ENS5_IJNS4_1CILi2EEESB_NSA_ILi1EEEEEEEENS5_IJNSA_ILi64EEENSA_ILi256EEENSA_ILi32EEEEEENS_10tfloat32_tENS5_IJlSC_lEEESJ_SK_NS4_8TiledMMAINS4_8MMA_AtomIJNS4_17SM100_MMA_TF32_SSISJ_SJ_fLi64ELi256ELNS4_4UMMA5MajorE0ELSP_0ELNSO_7ScaleInE0ELSQ_0EEEEEENS4_6LayoutINS5_IJSC_SC_SC_EEENS5_IJNSA_ILi0EEESV_SV_EEEEENS5_IJNS4_10UnderscoreESY_SY_EEEEENS4_23SM90_TMA_LOAD_MULTICASTENS4_14ComposedLayoutINS4_7SwizzleILi3ELi4ELi3EEENS4_18smem_ptr_flag_bitsILi32EEENST_INS5_IJNSA_ILi8EEESH_EEENS5_IJSH_SC_EEEEEEEvNS4_8identityES11_S1B_vS1C_EENS_8epilogue10collective18CollectiveEpilogueINS1E_23Sm100TmaWarpSpecializedILi4ELi2ELi16ELb1ELb0EEEJSI_NS5_IJNST_ISF_SC_EENST_ISH_SC_EEEEESJ_SK_SJ_SK_NS1E_6fusion15FusionCallbacksIS1I_NS1M_17LinearCombinationISJ_fSJ_fLNS_15FloatRoundStyleE2EEESI_S1L_JEEENS4_5SM1004TMEM4LOAD26SM100_TMEM_LOAD_16dp128b8xENS4_13SM90_TMA_LOADES1B_NS4_17SM75_U32x4_LDSM_NENS4_14SM90_TMA_STOREES1B_NS4_17SM90_U32x4_STSM_NENS4_39AutoVectorizingCopyWithAssumedAlignmentILi128EEEEEEvvEEEEvNT_6ParamsE,"",@"SHT_CUDA_INFO"
	.sectionflags	@""
	.align	4


	//----- nvinfo : EIATTR_CUDA_API_VERSION
	.align		4
        /*0000*/ 	.byte	0x04, 0x37
        /*0002*/ 	.short	(.L_31 - .L_30)
.L_30:
        /*0004*/ 	.word	0x00000082


	//----- nvinfo : EIATTR_KPARAM_INFO
	.align		4
.L_31:
        /*0008*/ 	.byte	0x04, 0x17
        /*000a*/ 	.short	(.L_33 - .L_32)
.L_32:
        /*000c*/ 	.word	0x00000000
        /*0010*/ 	.short	0x0000
        /*0012*/ 	.short	0x0000
        /*0014*/ 	.byte	0x00, 0xf0, 0x01, 0x20


	//----- nvinfo : EIATTR_AT_ENTRY_FRAGMENTS
	.align		4
.L_33:
        /*0018*/ 	.byte	0x04, 0x4f
        /*001a*/ 	.short	(.L_35 - .L_34)


	//   ....[0]....
.L_34:
        /*001c*/ 	.word	0x00000006


	//----- nvinfo : EIATTR_RESERVED_SMEM_USED
	.align		4
.L_35:
        /*0020*/ 	.byte	0x01, 0x41
	.zero		2


	//----- nvinfo : EIATTR_SPARSE_MMA_MASK
	.align		4
        /*0024*/ 	.byte	0x03, 0x50
        /*0026*/ 	.short	0x0000


	//----- nvinfo : EIATTR_TCGEN05_1CTA_USED
	.align		4
        /*0028*/ 	.byte	0x01, 0x51
	.zero		2


	//----- nvinfo : EIATTR_MAXREG_COUNT
	.align		4
        /*002c*/ 	.byte	0x03, 0x1b
        /*002e*/ 	.short	0x00ff


	//----- nvinfo : EIATTR_NUM_BARRIERS
	.align		4
        /*0030*/ 	.byte	0x02, 0x4c
        /*0032*/ 	.byte	0x07
	.zero		1


	//----- nvinfo : EIATTR_EXTERNS
	.align		4
        /*0034*/ 	.byte	0x04, 0x0f
        /*0036*/ 	.short	(.L_37 - .L_36)


	//   ....[0]....
	.align		4
.L_36:
        /*0038*/ 	.word	index@(__assertfail)


	//----- nvinfo : EIATTR_MERCURY_ISA_VERSION
	.align		4
.L_37:
        /*003c*/ 	.byte	0x03, 0x5f
        /*003e*/ 	.short	0x0101


	//----- nvinfo : EIATTR_INT_WARP_WIDE_INSTR_OFFSETS
	.align		4
        /*0040*/ 	.byte	0x04, 0x31
        /*0042*/ 	.short	(.L_39 - .L_38)


	//   ....[0]....
.L_38:
        /*0044*/ 	.word	0x00003ed0


	//   ....[1]....
        /*0048*/ 	.word	0x00003ef0


	//   ....[2]....
        /*004c*/ 	.word	0x00003f20


	//   ....[3]....
        /*0050*/ 	.word	0x00004aa0


	//   ....[4]....
        /*0054*/ 	.word	0x00004b10


	//   ....[5]....
        /*0058*/ 	.word	0x00004bf0


	//   ....[6]....
        /*005c*/ 	.word	0x00004c70


	//   ....[7]....
        /*0060*/ 	.word	0x00004d50


	//   ....[8]....
        /*0064*/ 	.word	0x00004dd0


	//   ....[9]....
        /*0068*/ 	.word	0x00004ec0


	//   ....[10]....
        /*006c*/ 	.word	0x00004f50


	//   ....[11]....
        /*0070*/ 	.word	0x00005040


	//   ....[12]....
        /*0074*/ 	.word	0x000050c0


	//   ....[13]....
        /*0078*/ 	.word	0x000051c0


	//   ....[14]....
        /*007c*/ 	.word	0x00005240


	//   ....[15]....
        /*0080*/ 	.word	0x00005340


	//   ....[16]....
        /*0084*/ 	.word	0x000053c0


	//   ....[17]....
        /*0088*/ 	.word	0x000054b0


	//   ....[18]....
        /*008c*/ 	.word	0x00005540


	//----- nvinfo : EIATTR_COOP_GROUP_MASK_REGIDS
	.align		4
.L_39:
        /*0090*/ 	.byte	0x04, 0x29
        /*0092*/ 	.short	(.L_41 - .L_40)


	//   ....[0]....
.L_40:
        /*0094*/ 	.word	0xffffffff


	//   ....[1]....
        /*0098*/ 	.word	0xffffffff


	//   ....[2]....
        /*009c*/ 	.word	0xffffffff


	//   ....[3]....
        /*00a0*/ 	.word	0xffffffff


	//   ....[4]....
        /*00a4*/ 	.word	0xffffffff


	//   ....[5]....
        /*00a8*/ 	.word	0xffffffff


	//   ....[6]....
        /*00ac*/ 	.word	0xffffffff


	//   ....[7]....
        /*00b0*/ 	.word	0xffffffff


	//   ....[8]....
        /*00b4*/ 	.word	0xffffffff


	//   ....[9]....
        /*00b8*/ 	.word	0xffffffff


	//   ....[10]....
        /*00bc*/ 	.word	0xffffffff


	//   ....[11]....
        /*00c0*/ 	.word	0xffffffff


	//   ....[12]....
        /*00c4*/ 	.word	0xffffffff


	//   ....[13]....
        /*00c8*/ 	.word	0xffffffff


	//----- nvinfo : EIATTR_COOP_GROUP_INSTR_OFFSETS
	.align		4
.L_41:
        /*00cc*/ 	.byte	0x04, 0x28
        /*00ce*/ 	.short	(.L_43 - .L_42)


	//   ....[0]....
.L_42:
        /*00d0*/ 	.word	0x00000080


	//   ....[1]....
        /*00d4*/ 	.word	0x000004f0


	//   ....[2]....
        /*00d8*/ 	.word	0x000006a0


	//   ....[3]....
        /*00dc*/ 	.word	0x00000840


	//   ....[4]....
        /*00e0*/ 	.word	0x00000940


	//   ....[5]....
        /*00e4*/ 	.word	0x00000ab0


	//   ....[6]....
        /*00e8*/ 	.word	0x00000c50


	//   ....[7]....
        /*00ec*/ 	.word	0x00000e00


	//   ....[8]....
        /*00f0*/ 	.word	0x000021d0


	//   ....[9]....
        /*00f4*/ 	.word	0x000030c0


	//   ....[10]....
        /*00f8*/ 	.word	0x000032d0


	//   ....[11]....
        /*00fc*/ 	.word	0x00003300


	//   ....[12]....
        /*0100*/ 	.word	0x00003db0


	//   ....[13]....
        /*0104*/ 	.word	0x00003fe0


	//----- nvinfo : EIATTR_VRC_CTA_INIT_COUNT
	.align		4
.L_43:
        /*0108*/ 	.byte	0x02, 0x4a
        /*010a*/ 	.byte	0x80
	.zero		1


	//----- nvinfo : EIATTR_SYSCALL_OFFSETS
	.align		4
        /*010c*/ 	.byte	0x04, 0x46
        /*010e*/ 	.short	(.L_45 - .L_44)


	//   ....[0]....
.L_44:
        /*0110*/ 	.word	0x00006210


	//   ....[1]....
        /*0114*/ 	.word	0x00006300


	//   ....[2]....
        /*0118*/ 	.word	0x00006b90


	//   ....[3]....
        /*011c*/ 	.word	0x00007550


	//   ....[4]....
        /*0120*/ 	.word	0x00007eb0


	//   ....[5]....
        /*0124*/ 	.word	0x00008850


	//   ....[6]....
        /*0128*/ 	.word	0x000091f0


	//   ....[7]....
        /*012c*/ 	.word	0x00009bc0


	//   ....[8]....
        /*0130*/ 	.word	0x0000a560


	//   ....[9]....
        /*0134*/ 	.word	0x0000aeb0


	//----- nvinfo : EIATTR_MBARRIER_INSTR_OFFSETS
	.align		4
.L_45:
        /*0138*/ 	.byte	0x04, 0x39
        /*013a*/ 	.short	(.L_47 - .L_46)


	//   ....[0]....
.L_46:
        /*013c*/ 	.word	0x00000610
        /*0140*/ 	.word	0x000000ff
        /*0144*/ 	.word	0x00000000
        /*0148*/ 	.short	0x0100
        /*014a*/ 	.byte	0x04
	.zero		1


	//   ....[1]....
        /*014c*/ 	.word	0x00000620
        /*0150*/ 	.word	0x000000ff
        /*0154*/ 	.word	0x00000020
        /*0158*/ 	.short	0x0100
        /*015a*/ 	.byte	0x04
	.zero		1


	//   ....[2]....
        /*015c*/ 	.word	0x00000630
        /*0160*/ 	.word	0x000000ff
        /*0164*/ 	.word	0x00000008
        /*0168*/ 	.short	0x0100
        /*016a*/ 	.byte	0x04
	.zero		1


	//   ....[3]....
        /*016c*/ 	.word	0x00000640
        /*0170*/ 	.word	0x000000ff
        /*0174*/ 	.word	0x00000028
        /*0178*/ 	.short	0x0100
        /*017a*/ 	.byte	0x04
	.zero		1


	//   ....[4]....
        /*017c*/ 	.word	0x00000650
        /*0180*/ 	.word	0x000000ff
        /*0184*/ 	.word	0x00000010
        /*0188*/ 	.short	0x0100
        /*018a*/ 	.byte	0x04
	.zero		1


	//   ....[5]....
        /*018c*/ 	.word	0x00000660
        /*0190*/ 	.word	0x000000ff
        /*0194*/ 	.word	0x00000030
        /*0198*/ 	.short	0x0100
        /*019a*/ 	.byte	0x04
	.zero		1


	//   ....[6]....
        /*019c*/ 	.word	0x00000670
        /*01a0*/ 	.word	0x000000ff
        /*01a4*/ 	.word	0x00000018
        /*01a8*/ 	.short	0x0100
        /*01aa*/ 	.byte	0x04
	.zero		1


	//   ....[7]....
        /*01ac*/ 	.word	0x00000680
        /*01b0*/ 	.word	0x000000ff
        /*01b4*/ 	.word	0x00000038
        /*01b8*/ 	.short	0x0100
        /*01ba*/ 	.byte	0x04
	.zero		1


	//   ....[8]....
        /*01bc*/ 	.word	0x000007b0
        /*01c0*/ 	.word	0x000000ff
        /*01c4*/ 	.word	0x00000040
        /*01c8*/ 	.short	0x0100
        /*01ca*/ 	.byte	0x04
	.zero		1


	//   ....[9]....
        /*01cc*/ 	.word	0x000007c0
        /*01d0*/ 	.word	0x000000ff
        /*01d4*/ 	.word	0x00000060
        /*01d8*/ 	.short	0x0100
        /*01da*/ 	.byte	0x04
	.zero		1


	//   ....[10]....
        /*01dc*/ 	.word	0x000007d0
        /*01e0*/ 	.word	0x000000ff
        /*01e4*/ 	.word	0x00000048
        /*01e8*/ 	.short	0x0100
        /*01ea*/ 	.byte	0x04
	.zero		1


	//   ....[11]....
        /*01ec*/ 	.word	0x000007e0
        /*01f0*/ 	.word	0x000000ff
        /*01f4*/ 	.word	0x00000068
        /*01f8*/ 	.short	0x0100
        /*01fa*/ 	.byte	0x04
	.zero		1


	//   ....[12]....
        /*01fc*/ 	.word	0x000007f0
        /*0200*/ 	.word	0x000000ff
        /*0204*/ 	.word	0x00000050
        /*0208*/ 	.short	0x0100
        /*020a*/ 	.byte	0x04
	.zero		1


	//   ....[13]....
        /*020c*/ 	.word	0x00000800
        /*0210*/ 	.word	0x000000ff
        /*0214*/ 	.word	0x00000070
        /*0218*/ 	.short	0x0100
        /*021a*/ 	.byte	0x04
	.zero		1


	//   ....[14]....
        /*021c*/ 	.word	0x00000810
        /*0220*/ 	.word	0x000000ff
        /*0224*/ 	.word	0x00000058
        /*0228*/ 	.short	0x0100
        /*022a*/ 	.byte	0x04
	.zero		1


	//   ....[15]....
        /*022c*/ 	.word	0x00000820
        /*0230*/ 	.word	0x000000ff
        /*0234*/ 	.word	0x00000078
        /*0238*/ 	.short	0x0100
        /*023a*/ 	.byte	0x04
	.zero		1


	//   ....[16]....
        /*023c*/ 	.word	0x00000910
        /*0240*/ 	.word	0x000000ff
        /*0244*/ 	.word	0x00000080
        /*0248*/ 	.short	0x0100
        /*024a*/ 	.byte	0x06
	.zero		1


	//   ....[17]....
        /*024c*/ 	.word	0x00000920
        /*0250*/ 	.word	0x000000ff
        /*0254*/ 	.word	0x00000088
        /*0258*/ 	.short	0x0100
        /*025a*/ 	.byte	0x06
	.zero		1


	//   ....[18]....
        /*025c*/ 	.word	0x00000a60
        /*0260*/ 	.word	0x000000ff
        /*0264*/ 	.word	0x00000090
        /*0268*/ 	.short	0x0100
        /*026a*/ 	.byte	0x06
	.zero		1


	//   ....[19]....
        /*026c*/ 	.word	0x00000a70
        /*0270*/ 	.word	0x000000ff
        /*0274*/ 	.word	0x000000a0
        /*0278*/ 	.short	0x0100
        /*027a*/ 	.byte	0x06
	.zero		1


	//   ....[20]....
        /*027c*/ 	.word	0x00000a80
        /*0280*/ 	.word	0x000000ff
        /*0284*/ 	.word	0x00000098
        /*0288*/ 	.short	0x0100
        /*028a*/ 	.byte	0x06
	.zero		1


	//   ....[21]....
        /*028c*/ 	.word	0x00000a90
        /*0290*/ 	.word	0x000000ff
        /*0294*/ 	.word	0x000000a8
        /*0298*/ 	.short	0x0100
        /*029a*/ 	.byte	0x06
	.zero		1


	//   ....[22]....
        /*029c*/ 	.word	0x00000bc0
        /*02a0*/ 	.word	0x000000ff
        /*02a4*/ 	.word	0x000000b0
        /*02a8*/ 	.short	0x0100
        /*02aa*/ 	.byte	0x04
	.zero		1


	//   ....[23]....
        /*02ac*/ 	.word	0x00000bd0
        /*02b0*/ 	.word	0x000000ff
        /*02b4*/ 	.word	0x000000d0
        /*02b8*/ 	.short	0x0100
        /*02ba*/ 	.byte	0x04
	.zero		1


	//   ....[24]....
        /*02bc*/ 	.word	0x00000be0
        /*02c0*/ 	.word	0x000000ff
        /*02c4*/ 	.word	0x000000b8
        /*02c8*/ 	.short	0x0100
        /*02ca*/ 	.byte	0x04
	.zero		1


	//   ....[25]....
        /*02cc*/ 	.word	0x00000bf0
        /*02d0*/ 	.word	0x000000ff
        /*02d4*/ 	.word	0x000000d8
        /*02d8*/ 	.short	0x0100
        /*02da*/ 	.byte	0x04
	.zero		1


	//   ....[26]....
        /*02dc*/ 	.word	0x00000c00
        /*02e0*/ 	.word	0x000000ff
        /*02e4*/ 	.word	0x000000c0
        /*02e8*/ 	.short	0x0100
        /*02ea*/ 	.byte	0x04
	.zero		1


	//   ....[27]....
        /*02ec*/ 	.word	0x00000c10
        /*02f0*/ 	.word	0x000000ff
        /*02f4*/ 	.word	0x000000e0
        /*02f8*/ 	.short	0x0100
        /*02fa*/ 	.byte	0x04
	.zero		1


	//   ....[28]....
        /*02fc*/ 	.word	0x00000c20
        /*0300*/ 	.word	0x000000ff
        /*0304*/ 	.word	0x000000c8
        /*0308*/ 	.short	0x0100
        /*030a*/ 	.byte	0x04
	.zero		1


	//   ....[29]....
        /*030c*/ 	.word	0x00000c30
        /*0310*/ 	.word	0x000000ff
        /*0314*/ 	.word	0x000000e8
        /*0318*/ 	.short	0x0100
        /*031a*/ 	.byte	0x04
	.zero		1


	//   ....[30]....
        /*031c*/ 	.word	0x00000d20
        /*0320*/ 	.word	0x000000ff
        /*0324*/ 	.word	0x000000f0
        /*0328*/ 	.short	0x0100
        /*032a*/ 	.byte	0x04
	.zero		1


	//   ....[31]....
        /*032c*/ 	.word	0x00000d30
        /*0330*/ 	.word	0x000000ff
        /*0334*/ 	.word	0x00000100
        /*0338*/ 	.short	0x0100
        /*033a*/ 	.byte	0x04
	.zero		1


	//   ....[32]....
        /*033c*/ 	.word	0x00000d40
        /*0340*/ 	.word	0x000000ff
        /*0344*/ 	.word	0x000000f8
        /*0348*/ 	.short	0x0100
        /*034a*/ 	.byte	0x04
	.zero		1


	//   ....[33]....
        /*034c*/ 	.word	0x00000d50
        /*0350*/ 	.word	0x000000ff
        /*0354*/ 	.word	0x00000108
        /*0358*/ 	.short	0x0100
        /*035a*/ 	.byte	0x04
	.zero		1


	//   ....[34]....
        /*035c*/ 	.word	0x00001a40
        /*0360*/ 	.word	0x00000000
        /*0364*/ 	.word	0x00000100
        /*0368*/ 	.short	0x010a
        /*036a*/ 	.byte	0xff
	.zero		1


	//   ....[35]....
        /*036c*/ 	.word	0x00001a60
        /*0370*/ 	.word	0x00000000
        /*0374*/ 	.word	0x000000f0
        /*0378*/ 	.short	0x0101
        /*037a*/ 	.byte	0xff
	.zero		1


	//   ....[36]....
        /*037c*/ 	.word	0x00001b20
        /*0380*/ 	.word	0x000000ff
        /*0384*/ 	.word	0x00000020
        /*0388*/ 	.short	0x010a
        /*038a*/ 	.byte	0x04
	.zero		1


	//   ....[37]....
        /*038c*/ 	.word	0x00001bb0
        /*0390*/ 	.word	0x000000ff
        /*0394*/ 	.word	0x00000020
        /*0398*/ 	.short	0x010a
        /*039a*/ 	.byte	0x21
	.zero		1


	//   ....[38]....
        /*039c*/ 	.word	0x00001d40
        /*03a0*/ 	.word	0x000000ff
        /*03a4*/ 	.word	0x00000020
        /*03a8*/ 	.short	0x010a
        /*03aa*/ 	.byte	0x05
	.zero		1


	//   ....[39]....
        /*03ac*/ 	.word	0x00001e90
        /*03b0*/ 	.word	0x000000ff
        /*03b4*/ 	.word	0x00000088
        /*03b8*/ 	.short	0x0101
        /*03ba*/ 	.byte	0x15
	.zero		1


	//   ....[40]....
        /*03bc*/ 	.word	0x00001eb0
        /*03c0*/ 	.word	0x000000ff
        /*03c4*/ 	.word	0x00000020
        /*03c8*/ 	.short	0x010a
        /*03ca*/ 	.byte	0x04
	.zero		1


	//   ....[41]....
        /*03cc*/ 	.word	0x00001f30
        /*03d0*/ 	.word	0x000000ff
        /*03d4*/ 	.word	0x00000020
        /*03d8*/ 	.short	0x010a
        /*03da*/ 	.byte	0x11
	.zero		1


	//   ....[42]....
        /*03dc*/ 	.word	0x000020c0
        /*03e0*/ 	.word	0x000000ff
        /*03e4*/ 	.word	0x00000020
        /*03e8*/ 	.short	0x010a
        /*03ea*/ 	.byte	0x05
	.zero		1


	//   ....[43]....
        /*03ec*/ 	.word	0x00002200
        /*03f0*/ 	.word	0x00000003
        /*03f4*/ 	.word	0x00000090
        /*03f8*/ 	.short	0x010a
        /*03fa*/ 	.byte	0xff
	.zero		1


	//   ....[44]....
        /*03fc*/ 	.word	0x00002350
        /*0400*/ 	.word	0x00000000
        /*0404*/ 	.word	0x00000000
        /*0408*/ 	.short	0x0101
        /*040a*/ 	.byte	0xff
	.zero		1


	//   ....[45]....
        /*040c*/ 	.word	0x00002910
        /*0410*/ 	.word	0x000000ff
        /*0414*/ 	.word	0x00000000
        /*0418*/ 	.short	0x010a
        /*041a*/ 	.byte	0x04
	.zero		1


	//   ....[46]....
        /*041c*/ 	.word	0x000029a0
        /*0420*/ 	.word	0x000000ff
        /*0424*/ 	.word	0x00000000
        /*0428*/ 	.short	0x010a
        /*042a*/ 	.byte	0x05
	.zero		1


	//   ....[47]....
        /*042c*/ 	.word	0x00002a30
        /*0430*/ 	.word	0x000000ff
        /*0434*/ 	.word	0x00000000
        /*0438*/ 	.short	0x010a
        /*043a*/ 	.byte	0x05
	.zero		1


	//   ....[48]....
        /*043c*/ 	.word	0x00002ad0
        /*0440*/ 	.word	0x00000000
        /*0444*/ 	.word	0x00000000
        /*0448*/ 	.short	0x010a
        /*044a*/ 	.byte	0xff
	.zero		1


	//   ....[49]....
        /*044c*/ 	.word	0x00002c10
        /*0450*/ 	.word	0x00000002
        /*0454*/ 	.word	0x000000f0
        /*0458*/ 	.short	0x010a
        /*045a*/ 	.byte	0xff
	.zero		1


	//   ....[50]....
        /*045c*/ 	.word	0x00002c70
        /*0460*/ 	.word	0x00000004
        /*0464*/ 	.word	0x00000000
        /*0468*/ 	.short	0x0101
        /*046a*/ 	.byte	0xff
	.zero		1


	//   ....[51]....
        /*046c*/ 	.word	0x00002c90
        /*0470*/ 	.word	0x000000ff
        /*0474*/ 	.word	0x000000a0
        /*0478*/ 	.short	0x010a
        /*047a*/ 	.byte	0x04
	.zero		1


	//   ....[52]....
        /*047c*/ 	.word	0x00002db0
        /*0480*/ 	.word	0x00000002
        /*0484*/ 	.word	0x00000090
        /*0488*/ 	.short	0x010a
        /*048a*/ 	.byte	0xff
	.zero		1


	//   ....[53]....
        /*048c*/ 	.word	0x00002ec0
        /*0490*/ 	.word	0x00000002
        /*0494*/ 	.word	0x00000000
        /*0498*/ 	.short	0x0101
        /*049a*/ 	.byte	0xff
	.zero		1


	//   ....[54]....
        /*049c*/ 	.word	0x00002f50
        /*04a0*/ 	.word	0x000000ff
        /*04a4*/ 	.word	0x000000a0
        /*04a8*/ 	.short	0x0106
        /*04aa*/ 	.byte	0x04
	.zero		1


	//   ....[55]....
        /*04ac*/ 	.word	0x00002f70
        /*04b0*/ 	.word	0x000000ff
        /*04b4*/ 	.word	0x000000a0
        /*04b8*/ 	.short	0x010a
        /*04ba*/ 	.byte	0x04
	.zero		1


	//   ....[56]....
        /*04bc*/ 	.word	0x00003000
        /*04c0*/ 	.word	0x000000ff
        /*04c4*/ 	.word	0x000000a0
        /*04c8*/ 	.short	0x0106
        /*04ca*/ 	.byte	0x07
	.zero		1


	//   ....[57]....
        /*04cc*/ 	.word	0x00003040
        /*04d0*/ 	.word	0x00000000
        /*04d4*/ 	.word	0x000000a0
        /*04d8*/ 	.short	0x010a
        /*04da*/ 	.byte	0xff
	.zero		1


	//   ....[58]....
        /*04dc*/ 	.word	0x000035a0
        /*04e0*/ 	.word	0x00000000
        /*04e4*/ 	.word	0x00000090
        /*04e8*/ 	.short	0x010a
        /*04ea*/ 	.byte	0xff
	.zero		1


	//   ....[59]....
        /*04ec*/ 	.word	0x000036a0
        /*04f0*/ 	.word	0x00000003
        /*04f4*/ 	.word	0x00000000
        /*04f8*/ 	.short	0x0101
        /*04fa*/ 	.byte	0xff
	.zero		1


	//   ....[60]....
        /*04fc*/ 	.word	0x000036b0
        /*0500*/ 	.word	0x000000ff
        /*0504*/ 	.word	0x00000000
        /*0508*/ 	.short	0x010a
        /*050a*/ 	.byte	0x04
	.zero		1


	//   ....[61]....
        /*050c*/ 	.word	0x00003730
        /*0510*/ 	.word	0x000000ff
        /*0514*/ 	.word	0x000000d0
        /*0518*/ 	.short	0x010a
        /*051a*/ 	.byte	0x1f
	.zero		1


	//   ....[62]....
        /*051c*/ 	.word	0x00003810
        /*0520*/ 	.word	0x000000ff
        /*0524*/ 	.word	0x00000000
        /*0528*/ 	.short	0x010a
        /*052a*/ 	.byte	0x05
	.zero		1


	//   ....[63]....
        /*052c*/ 	.word	0x00003950
        /*0530*/ 	.word	0x000000ff
        /*0534*/ 	.word	0x00000000
        /*0538*/ 	.short	0x010a
        /*053a*/ 	.byte	0x04
	.zero		1


	//   ....[64]....
        /*053c*/ 	.word	0x00003be0
        /*0540*/ 	.word	0x000000ff
        /*0544*/ 	.word	0x00000000
        /*0548*/ 	.short	0x010a
        /*054a*/ 	.byte	0x04
	.zero		1


	//   ....[65]....
        /*054c*/ 	.word	0x00003c70
        /*0550*/ 	.word	0x000000ff
        /*0554*/ 	.word	0x00000000
        /*0558*/ 	.short	0x010a
        /*055a*/ 	.byte	0x05
	.zero		1


	//   ....[66]....
        /*055c*/ 	.word	0x00003d00
        /*0560*/ 	.word	0x000000ff
        /*0564*/ 	.word	0x00000000
        /*0568*/ 	.short	0x010a
        /*056a*/ 	.byte	0x05
	.zero		1


	//   ....[67]....
        /*056c*/ 	.word	0x00003d90
        /*0570*/ 	.word	0x000000ff
        /*0574*/ 	.word	0x00000000
        /*0578*/ 	.short	0x010a
        /*057a*/ 	.byte	0x04
	.zero		1


	//   ....[68]....
        /*057c*/ 	.word	0x00004290
        /*0580*/ 	.word	0x0000000c
        /*0584*/ 	.word	0x00000090
        /*0588*/ 	.short	0x010a
        /*058a*/ 	.byte	0xff
	.zero		1


	//   ....[69]....
        /*058c*/ 	.word	0x00004400
        /*0590*/ 	.word	0x00000000
        /*0594*/ 	.word	0x00000000
        /*0598*/ 	.short	0x0101
        /*059a*/ 	.byte	0xff
	.zero		1


	//   ....[70]....
        /*059c*/ 	.word	0x000048a0
        /*05a0*/ 	.word	0x000000ff
        /*05a4*/ 	.word	0x00000088
        /*05a8*/ 	.short	0x010a
        /*05aa*/ 	.byte	0x15
	.zero		1


	//   ....[71]....
        /*05ac*/ 	.word	0x00004a20
        /*05b0*/ 	.word	0x000000ff
        /*05b4*/ 	.word	0x00000060
        /*05b8*/ 	.short	0x010a
        /*05ba*/ 	.byte	0x15
	.zero		1


	//   ....[72]....
        /*05bc*/ 	.word	0x00004b90
        /*05c0*/ 	.word	0x000000ff
        /*05c4*/ 	.word	0x00000040
        /*05c8*/ 	.short	0x010b
        /*05ca*/ 	.byte	0x15
	.zero		1


	//   ....[73]....
        /*05cc*/ 	.word	0x00004ba0
        /*05d0*/ 	.word	0x000000ff
        /*05d4*/ 	.word	0x00000000
        /*05d8*/ 	.short	0x0101
        /*05da*/ 	.byte	0x25
	.zero		1


	//   ....[74]....
        /*05dc*/ 	.word	0x00004bc0
        /*05e0*/ 	.word	0x000000ff
        /*05e4*/ 	.word	0x00000068
        /*05e8*/ 	.short	0x010a
        /*05ea*/ 	.byte	0x15
	.zero		1


	//   ....[75]....
        /*05ec*/ 	.word	0x00004cf0
        /*05f0*/ 	.word	0x000000ff
        /*05f4*/ 	.word	0x00000048
        /*05f8*/ 	.short	0x010b
        /*05fa*/ 	.byte	0x15
	.zero		1


	//   ....[76]....
        /*05fc*/ 	.word	0x00004d00
        /*0600*/ 	.word	0x000000ff
        /*0604*/ 	.word	0x00000000
        /*0608*/ 	.short	0x0101
        /*060a*/ 	.byte	0x1f
	.zero		1


	//   ....[77]....
        /*060c*/ 	.word	0x00004d20
        /*0610*/ 	.word	0x000000ff
        /*0614*/ 	.word	0x00000070
        /*0618*/ 	.short	0x010a
        /*061a*/ 	.byte	0x15
	.zero		1


	//   ....[78]....
        /*061c*/ 	.word	0x00004e60
        /*0620*/ 	.word	0x000000ff
        /*0624*/ 	.word	0x00000050
        /*0628*/ 	.short	0x010b
        /*062a*/ 	.byte	0x15
	.zero		1


	//   ....[79]....
        /*062c*/ 	.word	0x00004e70
        /*0630*/ 	.word	0x000000ff
        /*0634*/ 	.word	0x00000000
        /*0638*/ 	.short	0x0101
        /*063a*/ 	.byte	0x1e
	.zero		1


	//   ....[80]....
        /*063c*/ 	.word	0x00004e90
        /*0640*/ 	.word	0x000000ff
        /*0644*/ 	.word	0x00000078
        /*0648*/ 	.short	0x010a
        /*064a*/ 	.byte	0x15
	.zero		1


	//   ....[81]....
        /*064c*/ 	.word	0x00004ff0
        /*0650*/ 	.word	0x000000ff
        /*0654*/ 	.word	0x00000058
        /*0658*/ 	.short	0x010b
        /*065a*/ 	.byte	0x15
	.zero		1


	//   ....[82]....
        /*065c*/ 	.word	0x00005000
        /*0660*/ 	.word	0x000000ff
        /*0664*/ 	.word	0x00000000
        /*0668*/ 	.short	0x0101
        /*066a*/ 	.byte	0x1d
	.zero		1


	//   ....[83]....
        /*066c*/ 	.word	0x00005010
        /*0670*/ 	.word	0x000000ff
        /*0674*/ 	.word	0x00000060
        /*0678*/ 	.short	0x010a
        /*067a*/ 	.byte	0x15
	.zero		1


	//   ....[84]....
        /*067c*/ 	.word	0x00005170
        /*0680*/ 	.word	0x000000ff
        /*0684*/ 	.word	0x00000040
        /*0688*/ 	.short	0x010b
        /*068a*/ 	.byte	0x15
	.zero		1


	//   ....[85]....
        /*068c*/ 	.word	0x00005180
        /*0690*/ 	.word	0x000000ff
        /*0694*/ 	.word	0x00000000
        /*0698*/ 	.short	0x0101
        /*069a*/ 	.byte	0x25
	.zero		1


	//   ....[86]....
        /*069c*/ 	.word	0x00005190
        /*06a0*/ 	.word	0x000000ff
        /*06a4*/ 	.word	0x00000068
        /*06a8*/ 	.short	0x010a
        /*06aa*/ 	.byte	0x15
	.zero		1


	//   ....[87]....
        /*06ac*/ 	.word	0x000052f0
        /*06b0*/ 	.word	0x000000ff
        /*06b4*/ 	.word	0x00000048
        /*06b8*/ 	.short	0x010b
        /*06ba*/ 	.byte	0x15
	.zero		1


	//   ....[88]....
        /*06bc*/ 	.word	0x00005300
        /*06c0*/ 	.word	0x000000ff
        /*06c4*/ 	.word	0x00000000
        /*06c8*/ 	.short	0x0101
        /*06ca*/ 	.byte	0x1f
	.zero		1


	//   ....[89]....
        /*06cc*/ 	.word	0x00005310
        /*06d0*/ 	.word	0x000000ff
        /*06d4*/ 	.word	0x00000070
        /*06d8*/ 	.short	0x010a
        /*06da*/ 	.byte	0x15
	.zero		1


	//   ....[90]....
        /*06dc*/ 	.word	0x00005460
        /*06e0*/ 	.word	0x000000ff
        /*06e4*/ 	.word	0x00000050
        /*06e8*/ 	.short	0x010b
        /*06ea*/ 	.byte	0x15
	.zero		1


	//   ....[91]....
        /*06ec*/ 	.word	0x00005470
        /*06f0*/ 	.word	0x000000ff
        /*06f4*/ 	.word	0x00000000
        /*06f8*/ 	.short	0x0101
        /*06fa*/ 	.byte	0x1e
	.zero		1


	//   ....[92]....
        /*06fc*/ 	.word	0x00005480
        /*0700*/ 	.word	0x000000ff
        /*0704*/ 	.word	0x00000078
        /*0708*/ 	.short	0x010a
        /*070a*/ 	.byte	0x15
	.zero		1


	//   ....[93]....
        /*070c*/ 	.word	0x00005670
        /*0710*/ 	.word	0x000000ff
        /*0714*/ 	.word	0x00000058
        /*0718*/ 	.short	0x010b
        /*071a*/ 	.byte	0x15
	.zero		1


	//   ....[94]....
        /*071c*/ 	.word	0x00005680
        /*0720*/ 	.word	0x000000ff
        /*0724*/ 	.word	0x00000000
        /*0728*/ 	.short	0x0101
        /*072a*/ 	.byte	0x1d
	.zero		1


	//   ....[95]....
        /*072c*/ 	.word	0x000056a0
        /*0730*/ 	.word	0x000000ff
        /*0734*/ 	.word	0x00000060
        /*0738*/ 	.short	0x010a
        /*073a*/ 	.byte	0x15
	.zero		1


	//   ....[96]....
        /*073c*/ 	.word	0x000056c0
        /*0740*/ 	.word	0x000000ff
        /*0744*/ 	.word	0x00000068
        /*0748*/ 	.short	0x010a
        /*074a*/ 	.byte	0x15
	.zero		1


	//   ....[97]....
        /*074c*/ 	.word	0x000056e0
        /*0750*/ 	.word	0x000000ff
        /*0754*/ 	.word	0x00000070
        /*0758*/ 	.short	0x010a
        /*075a*/ 	.byte	0x15
	.zero		1


	//   ....[98]....
        /*075c*/ 	.word	0x00005730
        /*0760*/ 	.word	0x00000002
        /*0764*/ 	.word	0x00000078
        /*0768*/ 	.short	0x010a
        /*076a*/ 	.byte	0xff
	.zero		1


	//   ....[99]....
        /*076c*/ 	.word	0x00005aa0
        /*0770*/ 	.word	0x00000003
        /*0774*/ 	.word	0x00000090
        /*0778*/ 	.short	0x010a
        /*077a*/ 	.byte	0xff
	.zero		1


	//   ....[100]....
        /*077c*/ 	.word	0x00005c20
        /*0780*/ 	.word	0x00000000
        /*0784*/ 	.word	0x00000000
        /*0788*/ 	.short	0x0101
        /*078a*/ 	.byte	0xff
	.zero		1


	//   ....[101]....
        /*078c*/ 	.word	0x000067f0
        /*0790*/ 	.word	0x000000ff
        /*0794*/ 	.word	0x00000040
        /*0798*/ 	.short	0x010a
        /*079a*/ 	.byte	0x2b
	.zero		1


	//   ....[102]....
        /*079c*/ 	.word	0x00006850
        /*07a0*/ 	.word	0x00000052
        /*07a4*/ 	.word	0x000000b0
        /*07a8*/ 	.short	0x010a
        /*07aa*/ 	.byte	0xff
	.zero		1


	//   ....[103]....
        /*07ac*/ 	.word	0x00006970
        /*07b0*/ 	.word	0x000000ff
        /*07b4*/ 	.word	0x00000040
        /*07b8*/ 	.short	0x010a
        /*07ba*/ 	.byte	0x2b
	.zero		1


	//   ....[104]....
        /*07bc*/ 	.word	0x00006a70
        /*07c0*/ 	.word	0x00000052
        /*07c4*/ 	.word	0x000000b0
        /*07c8*/ 	.short	0x010a
        /*07ca*/ 	.byte	0xff
	.zero		1


	//   ....[105]....
        /*07cc*/ 	.word	0x00007270
        /*07d0*/ 	.word	0x00000000
        /*07d4*/ 	.word	0x00000000
        /*07d8*/ 	.short	0x0101
        /*07da*/ 	.byte	0xff
	.zero		1


	//   ....[106]....
        /*07dc*/ 	.word	0x00007280
        /*07e0*/ 	.word	0x00000003
        /*07e4*/ 	.word	0x00000040
        /*07e8*/ 	.short	0x010a
        /*07ea*/ 	.byte	0xff
	.zero		1


	//   ....[107]....
        /*07ec*/ 	.word	0x00007350
        /*07f0*/ 	.word	0x00000003
        /*07f4*/ 	.word	0x00000040
        /*07f8*/ 	.short	0x010a
        /*07fa*/ 	.byte	0xff
	.zero		1


	//   ....[108]....
        /*07fc*/ 	.word	0x00007bd0
        /*0800*/ 	.word	0x00000028
        /*0804*/ 	.word	0x00000000
        /*0808*/ 	.short	0x0101
        /*080a*/ 	.byte	0xff
	.zero		1


	//   ....[109]....
        /*080c*/ 	.word	0x00007bf0
        /*0810*/ 	.word	0x0000005b
        /*0814*/ 	.word	0x00000040
        /*0818*/ 	.short	0x010a
        /*081a*/ 	.byte	0xff
	.zero		1


	//   ....[110]....
        /*081c*/ 	.word	0x00007cb0
        /*0820*/ 	.word	0x0000005b
        /*0824*/ 	.word	0x00000040
        /*0828*/ 	.short	0x010a
        /*082a*/ 	.byte	0xff
	.zero		1


	//   ....[111]....
        /*082c*/ 	.word	0x00008530
        /*0830*/ 	.word	0x0000005c
        /*0834*/ 	.word	0x00000000
        /*0838*/ 	.short	0x0101
        /*083a*/ 	.byte	0xff
	.zero		1


	//   ....[112]....
        /*083c*/ 	.word	0x00008550
        /*0840*/ 	.word	0x0000005d
        /*0844*/ 	.word	0x00000040
        /*0848*/ 	.short	0x010a
        /*084a*/ 	.byte	0xff
	.zero		1


	//   ....[113]....
        /*084c*/ 	.word	0x00008610
        /*0850*/ 	.word	0x0000005d
        /*0854*/ 	.word	0x00000040
        /*0858*/ 	.short	0x010a
        /*085a*/ 	.byte	0xff
	.zero		1


	//   ....[114]....
        /*085c*/ 	.word	0x00008ec0
        /*0860*/ 	.word	0x0000005c
        /*0864*/ 	.word	0x00000000
        /*0868*/ 	.short	0x0101
        /*086a*/ 	.byte	0xff
	.zero		1


	//   ....[115]....
        /*086c*/ 	.word	0x00008ee0
        /*0870*/ 	.word	0x0000005d
        /*0874*/ 	.word	0x00000040
        /*0878*/ 	.short	0x010a
        /*087a*/ 	.byte	0xff
	.zero		1


	//   ....[116]....
        /*087c*/ 	.word	0x00008fa0
        /*0880*/ 	.word	0x0000005d
        /*0884*/ 	.word	0x00000040
        /*0888*/ 	.short	0x010a
        /*088a*/ 	.byte	0xff
	.zero		1


	//   ....[117]....
        /*088c*/ 	.word	0x00009890
        /*0890*/ 	.word	0x0000005c
        /*0894*/ 	.word	0x00000000
        /*0898*/ 	.short	0x0101
        /*089a*/ 	.byte	0xff
	.zero		1


	//   ....[118]....
        /*089c*/ 	.word	0x000098b0
        /*08a0*/ 	.word	0x0000005d
        /*08a4*/ 	.word	0x00000040
        /*08a8*/ 	.short	0x010a
        /*08aa*/ 	.byte	0xff
	.zero		1


	//   ....[119]....
        /*08ac*/ 	.word	0x00009970
        /*08b0*/ 	.word	0x0000005d
        /*08b4*/ 	.word	0x00000040
        /*08b8*/ 	.short	0x010a
        /*08ba*/ 	.byte	0xff
	.zero		1


	//   ....[120]....
        /*08bc*/ 	.word	0x0000a230
        /*08c0*/ 	.word	0x0000005c
        /*08c4*/ 	.word	0x00000000
        /*08c8*/ 	.short	0x0101
        /*08ca*/ 	.byte	0xff
	.zero		1


	//   ....[121]....
        /*08cc*/ 	.word	0x0000a250
        /*08d0*/ 	.word	0x0000005d
        /*08d4*/ 	.word	0x00000040
        /*08d8*/ 	.short	0x010a
        /*08da*/ 	.byte	0xff
	.zero		1


	//   ....[122]....
        /*08dc*/ 	.word	0x0000a310
        /*08e0*/ 	.word	0x0000005d
        /*08e4*/ 	.word	0x00000040
        /*08e8*/ 	.short	0x010a
        /*08ea*/ 	.byte	0xff
	.zero		1


	//   ....[123]....
        /*08ec*/ 	.word	0x0000abd0
        /*08f0*/ 	.word	0x0000005c
        /*08f4*/ 	.word	0x00000000
        /*08f8*/ 	.short	0x0101
        /*08fa*/ 	.byte	0xff
	.zero		1


	//   ....[124]....
        /*08fc*/ 	.word	0x0000abf0
        /*0900*/ 	.word	0x0000005d
        /*0904*/ 	.word	0x00000040
        /*0908*/ 	.short	0x010a
        /*090a*/ 	.byte	0xff
	.zero		1


	//   ....[125]....
        /*090c*/ 	.word	0x0000acb0
        /*0910*/ 	.word	0x0000005d
        /*0914*/ 	.word	0x00000040
        /*0918*/ 	.short	0x010a
        /*091a*/ 	.byte	0xff
	.zero		1


	//   ....[126]....
        /*091c*/ 	.word	0x0000b290
        /*0920*/ 	.word	0x000000ff
        /*0924*/ 	.word	0x00000000
        /*0928*/ 	.short	0x0101
        /*092a*/ 	.byte	0x04
	.zero		1


	//   ....[127]....
        /*092c*/ 	.word	0x0000b590
        /*0930*/ 	.word	0x00000002
        /*0934*/ 	.word	0x00000000
        /*0938*/ 	.short	0x0101
        /*093a*/ 	.byte	0xff
	.zero		1


	//   ....[128]....
        /*093c*/ 	.word	0x0000b850
        /*0940*/ 	.word	0x000000ff
        /*0944*/ 	.word	0x00000000
        /*0948*/ 	.short	0x0101
        /*094a*/ 	.byte	0x04
	.zero		1


	//   ....[129]....
        /*094c*/ 	.word	0x0000b870
        /*0950*/ 	.word	0x00000000
        /*0954*/ 	.word	0x00000100
        /*0958*/ 	.short	0x010a
        /*095a*/ 	.byte	0xff
	.zero		1


	//   ....[130]....
        /*095c*/ 	.word	0x0000b8d0
        /*0960*/ 	.word	0x00000000
        /*0964*/ 	.word	0x00000020
        /*0968*/ 	.short	0x010a
        /*096a*/ 	.byte	0xff
	.zero		1


	//   ....[131]....
        /*096c*/ 	.word	0x0000b930
        /*0970*/ 	.word	0x00000000
        /*0974*/ 	.word	0x00000020
        /*0978*/ 	.short	0x010a
        /*097a*/ 	.byte	0xff
	.zero		1


	//   ....[132]....
        /*097c*/ 	.word	0x0000b980
        /*0980*/ 	.word	0x00000003
        /*0984*/ 	.word	0x00000090
        /*0988*/ 	.short	0x010a
        /*098a*/ 	.byte	0xff
	.zero		1


	//   ....[133]....
        /*098c*/ 	.word	0x0000b9e0
        /*0990*/ 	.word	0x00000000
        /*0994*/ 	.word	0x00000000
        /*0998*/ 	.short	0x010a
        /*099a*/ 	.byte	0xff
	.zero		1


	//   ....[134]....
        /*099c*/ 	.word	0x0000ba40
        /*09a0*/ 	.word	0x00000000
        /*09a4*/ 	.word	0x00000000
        /*09a8*/ 	.short	0x010a
        /*09aa*/ 	.byte	0xff
	.zero		1


	//   ....[135]....
        /*09ac*/ 	.word	0x0000baa0
        /*09b0*/ 	.word	0x00000000
        /*09b4*/ 	.word	0x00000000
        /*09b8*/ 	.short	0x010a
        /*09ba*/ 	.byte	0xff
	.zero		1


	//   ....[136]....
        /*09bc*/ 	.word	0x0000baf0
        /*09c0*/ 	.word	0x00000002
        /*09c4*/ 	.word	0x000000f0
        /*09c8*/ 	.short	0x010a
        /*09ca*/ 	.byte	0xff
	.zero		1


	//   ....[137]....
        /*09cc*/ 	.word	0x0000bb50
        /*09d0*/ 	.word	0x00000002
        /*09d4*/ 	.word	0x000000a0
        /*09d8*/ 	.short	0x010a
        /*09da*/ 	.byte	0xff
	.zero		1


	//   ....[138]....
        /*09dc*/ 	.word	0x0000bba0
        /*09e0*/ 	.word	0x00000002
        /*09e4*/ 	.word	0x00000090
        /*09e8*/ 	.short	0x010a
        /*09ea*/ 	.byte	0xff
	.zero		1


	//   ....[139]....
        /*09ec*/ 	.word	0x0000bc00
        /*09f0*/ 	.word	0x00000000
        /*09f4*/ 	.word	0x000000a0
        /*09f8*/ 	.short	0x010a
        /*09fa*/ 	.byte	0xff
	.zero		1


	//   ....[140]....
        /*09fc*/ 	.word	0x0000bc50
        /*0a00*/ 	.word	0x00000000
        /*0a04*/ 	.word	0x00000090
        /*0a08*/ 	.short	0x010a
        /*0a0a*/ 	.byte	0xff
	.zero		1


	//   ....[141]....
        /*0a0c*/ 	.word	0x0000bcb0
        /*0a10*/ 	.word	0x00000003
        /*0a14*/ 	.word	0x000000d0
        /*0a18*/ 	.short	0x010a
        /*0a1a*/ 	.byte	0xff
	.zero		1


	//   ....[142]....
        /*0a1c*/ 	.word	0x0000bd10
        /*0a20*/ 	.word	0x00000000
        /*0a24*/ 	.word	0x00000000
        /*0a28*/ 	.short	0x010a
        /*0a2a*/ 	.byte	0xff
	.zero		1


	//   ....[143]....
        /*0a2c*/ 	.word	0x0000bd70
        /*0a30*/ 	.word	0x00000000
        /*0a34*/ 	.word	0x00000000
        /*0a38*/ 	.short	0x010a
        /*0a3a*/ 	.byte	0xff
	.zero		1


	//   ....[144]....
        /*0a3c*/ 	.word	0x0000bdd0
        /*0a40*/ 	.word	0x00000000
        /*0a44*/ 	.word	0x00000000
        /*0a48*/ 	.short	0x010a
        /*0a4a*/ 	.byte	0xff
	.zero		1


	//   ....[145]....
        /*0a4c*/ 	.word	0x0000be30
        /*0a50*/ 	.word	0x00000000
        /*0a54*/ 	.word	0x00000000
        /*0a58*/ 	.short	0x010a
        /*0a5a*/ 	.byte	0xff
	.zero		1


	//   ....[146]....
        /*0a5c*/ 	.word	0x0000be90
        /*0a60*/ 	.word	0x00000000
        /*0a64*/ 	.word	0x00000000
        /*0a68*/ 	.short	0x010a
        /*0a6a*/ 	.byte	0xff
	.zero		1


	//   ....[147]....
        /*0a6c*/ 	.word	0x0000bee0
        /*0a70*/ 	.word	0x0000000c
        /*0a74*/ 	.word	0x00000090
        /*0a78*/ 	.short	0x010a
        /*0a7a*/ 	.byte	0xff
	.zero		1


	//   ....[148]....
        /*0a7c*/ 	.word	0x0000bf40
        /*0a80*/ 	.word	0x00000000
        /*0a84*/ 	.word	0x00000088
        /*0a88*/ 	.short	0x010a
        /*0a8a*/ 	.byte	0xff
	.zero		1


	//   ....[149]....
        /*0a8c*/ 	.word	0x0000bfa0
        /*0a90*/ 	.word	0x00000009
        /*0a94*/ 	.word	0x00000060
        /*0a98*/ 	.short	0x010a
        /*0a9a*/ 	.byte	0xff
	.zero		1


	//   ....[150]....
        /*0a9c*/ 	.word	0x0000c000
        /*0aa0*/ 	.word	0x00000009
        /*0aa4*/ 	.word	0x00000068
        /*0aa8*/ 	.short	0x010a
        /*0aaa*/ 	.byte	0xff
	.zero		1


	//   ....[151]....
        /*0aac*/ 	.word	0x0000c060
        /*0ab0*/ 	.word	0x00000009
        /*0ab4*/ 	.word	0x00000070
        /*0ab8*/ 	.short	0x010a
        /*0aba*/ 	.byte	0xff
	.zero		1


	//   ....[152]....
        /*0abc*/ 	.word	0x0000c0c0
        /*0ac0*/ 	.word	0x00000009
        /*0ac4*/ 	.word	0x00000078
        /*0ac8*/ 	.short	0x010a
        /*0aca*/ 	.byte	0xff
	.zero		1


	//   ....[153]....
        /*0acc*/ 	.word	0x0000c120
        /*0ad0*/ 	.word	0x00000000
        /*0ad4*/ 	.word	0x00000060
        /*0ad8*/ 	.short	0x010a
        /*0ada*/ 	.byte	0xff
	.zero		1


	//   ....[154]....
        /*0adc*/ 	.word	0x0000c180
        /*0ae0*/ 	.word	0x00000000
        /*0ae4*/ 	.word	0x00000068
        /*0ae8*/ 	.short	0x010a
        /*0aea*/ 	.byte	0xff
	.zero		1


	//   ....[155]....
        /*0aec*/ 	.word	0x0000c1e0
        /*0af0*/ 	.word	0x00000000
        /*0af4*/ 	.word	0x00000070
        /*0af8*/ 	.short	0x010a
        /*0afa*/ 	.byte	0xff
	.zero		1


	//   ....[156]....
        /*0afc*/ 	.word	0x0000c240
        /*0b00*/ 	.word	0x00000000
        /*0b04*/ 	.word	0x00000078
        /*0b08*/ 	.short	0x010a
        /*0b0a*/ 	.byte	0xff
	.zero		1


	//   ....[157]....
        /*0b0c*/ 	.word	0x0000c2a0
        /*0b10*/ 	.word	0x00000003
        /*0b14*/ 	.word	0x00000060
        /*0b18*/ 	.short	0x010a
        /*0b1a*/ 	.byte	0xff
	.zero		1


	//   ....[158]....
        /*0b1c*/ 	.word	0x0000c300
        /*0b20*/ 	.word	0x00000003
        /*0b24*/ 	.word	0x00000068
        /*0b28*/ 	.short	0x010a
        /*0b2a*/ 	.byte	0xff
	.zero		1


	//   ....[159]....
        /*0b2c*/ 	.word	0x0000c360
        /*0b30*/ 	.word	0x00000003
        /*0b34*/ 	.word	0x00000070
        /*0b38*/ 	.short	0x010a
        /*0b3a*/ 	.byte	0xff
	.zero		1


	//   ....[160]....
        /*0b3c*/ 	.word	0x0000c3b0
        /*0b40*/ 	.word	0x00000003
        /*0b44*/ 	.word	0x00000090
        /*0b48*/ 	.short	0x010a
        /*0b4a*/ 	.byte	0xff
	.zero		1


	//   ....[161]....
        /*0b4c*/ 	.word	0x0000c410
        /*0b50*/ 	.word	0x00000000
        /*0b54*/ 	.word	0x00000040
        /*0b58*/ 	.short	0x010a
        /*0b5a*/ 	.byte	0xff
	.zero		1


	//   ....[162]....
        /*0b5c*/ 	.word	0x0000c460
        /*0b60*/ 	.word	0x00000052
        /*0b64*/ 	.word	0x000000b0
        /*0b68*/ 	.short	0x010a
        /*0b6a*/ 	.byte	0xff
	.zero		1


	//   ....[163]....
        /*0b6c*/ 	.word	0x0000c4b0
        /*0b70*/ 	.word	0x00000003
        /*0b74*/ 	.word	0x00000040
        /*0b78*/ 	.short	0x010a
        /*0b7a*/ 	.byte	0xff
	.zero		1


	//   ....[164]....
        /*0b7c*/ 	.word	0x0000c500
        /*0b80*/ 	.word	0x0000005b
        /*0b84*/ 	.word	0x00000040
        /*0b88*/ 	.short	0x010a
        /*0b8a*/ 	.byte	0xff
	.zero		1


	//   ....[165]....
        /*0b8c*/ 	.word	0x0000c550
        /*0b90*/ 	.word	0x0000005d
        /*0b94*/ 	.word	0x00000040
        /*0b98*/ 	.short	0x010a
        /*0b9a*/ 	.byte	0xff
	.zero		1


	//   ....[166]....
        /*0b9c*/ 	.word	0x0000c5a0
        /*0ba0*/ 	.word	0x0000005d
        /*0ba4*/ 	.word	0x00000040
        /*0ba8*/ 	.short	0x010a
        /*0baa*/ 	.byte	0xff
	.zero		1


	//   ....[167]....
        /*0bac*/ 	.word	0x0000c5f0
        /*0bb0*/ 	.word	0x0000005d
        /*0bb4*/ 	.word	0x00000040
        /*0bb8*/ 	.short	0x010a
        /*0bba*/ 	.byte	0xff
	.zero		1


	//   ....[168]....
        /*0bbc*/ 	.word	0x0000c640
        /*0bc0*/ 	.word	0x0000005d
        /*0bc4*/ 	.word	0x00000040
        /*0bc8*/ 	.short	0x010a
        /*0bca*/ 	.byte	0xff
	.zero		1


	//   ....[169]....
        /*0bcc*/ 	.word	0x0000c690
        /*0bd0*/ 	.word	0x0000005d
        /*0bd4*/ 	.word	0x00000040
        /*0bd8*/ 	.short	0x010a
        /*0bda*/ 	.byte	0xff
	.zero		1


	//----- nvinfo : EIATTR_NUM_MBARRIERS
	.align		4
.L_47:
        /*0bdc*/ 	.byte	0x03, 0x38
        /*0bde*/ 	.short	0x0022


	//----- nvinfo : EIATTR_EXIT_INSTR_OFFSETS
	.align		4
        /*0be0*/ 	.byte	0x04, 0x1c
        /*0be2*/ 	.short	(.L_49 - .L_48)


	//   ....[0]....
.L_48:
        /*0be4*/ 	.word	0x00002b00


	//   ....[1]....
        /*0be8*/ 	.word	0x00003010


	//   ....[2]....
        /*0bec*/ 	.word	0x00003070


	//   ....[3]....
        /*0bf0*/ 	.word	0x00003ff0


	//   ....[4]....
        /*0bf4*/ 	.word	0x00005760


	//   ....[5]....
        /*0bf8*/ 	.word	0x000057a0


	//   ....[6]....
        /*0bfc*/ 	.word	0x0000b730


	//   ....[7]....
        /*0c00*/ 	.word	0x0000b7b0


	//   ....[8]....
        /*0c04*/ 	.word	0x0000b7e0


	//   ....[9]....
        /*0c08*/ 	.word	0x0000b860


	//----- nvinfo : EIATTR_MAX_THREADS
	.align		4
.L_49:
        /*0c0c*/ 	.byte	0x04, 0x05
        /*0c0e*/ 	.short	(.L_51 - .L_50)
.L_50:
        /*0c10*/ 	.word	0x00000100
        /*0c14*/ 	.word	0x00000001
        /*0c18*/ 	.word	0x00000001


	//----- nvinfo : EIATTR_CRS_STACK_SIZE
	.align		4
.L_51:
        /*0c1c*/ 	.byte	0x04, 0x1e
        /*0c1e*/ 	.short	(.L_53 - .L_52)
.L_52:
        /*0c20*/ 	.word	0x00000000


	//----- nvinfo : EIATTR_CBANK_PARAM_SIZE
	.align		4
.L_53:
        /*0c24*/ 	.byte	0x03, 0x19
        /*0c26*/ 	.short	0x0800


	//----- nvinfo : EIATTR_PARAM_CBANK
	.align		4
        /*0c28*/ 	.byte	0x04, 0x0a
        /*0c2a*/ 	.short	(.L_55 - .L_54)
	.align		4
.L_54:
        /*0c2c*/ 	.word	index@(.nv.constant0._ZN7cutlass13device_kernelINS_4gemm6kernel13GemmUniversalIN4cute5tupleIJiiiiEEENS1_10collective13CollectiveMmaINS1_35MainloopSm100TmaUmmaWarpSpecializedILi4ELi2ELi4ENS5_IJNS4_1CILi2EEESB_NSA_ILi1EEEEEEEENS5_IJNSA_ILi64EEENSA_ILi256EEENSA_ILi32EEEEEENS_10tfloat32_tENS5_IJlSC_lEEESJ_SK_NS4_8TiledMMAINS4_8MMA_AtomIJNS4_17SM100_MMA_TF32_SSISJ_SJ_fLi64ELi256ELNS4_4UMMA5MajorE0ELSP_0ELNSO_7ScaleInE0ELSQ_0EEEEEENS4_6LayoutINS5_IJSC_SC_SC_EEENS5_IJNSA_ILi0EEESV_SV_EEEEENS5_IJNS4_10UnderscoreESY_SY_EEEEENS4_23SM90_TMA_LOAD_MULTICASTENS4_14ComposedLayoutINS4_7SwizzleILi3ELi4ELi3EEENS4_18smem_ptr_flag_bitsILi32EEENST_INS5_IJNSA_ILi8EEESH_EEENS5_IJSH_SC_EEEEEEEvNS4_8identityES11_S1B_vS1C_EENS_8epilogue10collective18CollectiveEpilogueINS1E_23Sm100TmaWarpSpecializedILi4ELi2ELi16ELb1ELb0EEEJSI_NS5_IJNST_ISF_SC_EENST_ISH_SC_EEEEESJ_SK_SJ_SK_NS1E_6fusion15FusionCallbacksIS1I_NS1M_17LinearCombinationISJ_fSJ_fLNS_15FloatRoundStyleE2EEESI_S1L_JEEENS4_5SM1004TMEM4LOAD26SM100_TMEM_LOAD_16dp128b8xENS4_13SM90_TMA_LOADES1B_NS4_17SM75_U32x4_LDSM_NENS4_14SM90_TMA_STOREES1B_NS4_17SM90_U32x4_STSM_NENS4_39AutoVectorizingCopyWithAssumedAlignmentILi128EEEEEEvvEEEEvNT_6ParamsE)
        /*0c30*/ 	.short	0x0380
        /*0c32*/ 	.short	0x0800


	//----- nvinfo : EIATTR_SW_WAR
	.align		4
.L_55:
        /*0c34*/ 	.byte	0x04, 0x36
        /*0c36*/ 	.short	(.L_57 - .L_56)
.L_56:
        /*0c38*/ 	.word	0x00000008
.L_57:


//--------------------- .nv.callgraph             --------------------------
	.section	.nv.callgraph,"",@"SHT_CUDA_CALLGRAPH"
	.align	4
	.sectionentsize	8
	.align		4
        /*0000*/ 	.word	0x00000000
	.align		4
        /*0004*/ 	.word	0xffffffff
	.align		4
        /*0008*/ 	.word	index@(_ZN7cutlass13device_kernelINS_4gemm6kernel13GemmUniversalIN4cute5tupleIJiiiiEEENS1_10collective13CollectiveMmaINS1_35MainloopSm100TmaUmmaWarpSpecializedILi4ELi2ELi4ENS5_IJNS4_1CILi2EEESB_NSA_ILi1EEEEEEEENS5_IJNSA_ILi64EEENSA_ILi256EEENSA_ILi32EEEEEENS_10tfloat32_tENS5_IJlSC_lEEESJ_SK_NS4_8TiledMMAINS4_8MMA_AtomIJNS4_17SM100_MMA_TF32_SSISJ_SJ_fLi64ELi256ELNS4_4UMMA5MajorE0ELSP_0ELNSO_7ScaleInE0ELSQ_0EEEEEENS4_6LayoutINS5_IJSC_SC_SC_EEENS5_IJNSA_ILi0EEESV_SV_EEEEENS5_IJNS4_10UnderscoreESY_SY_EEEEENS4_23SM90_TMA_LOAD_MULTICASTENS4_14ComposedLayoutINS4_7SwizzleILi3ELi4ELi3EEENS4_18smem_ptr_flag_bitsILi32EEENST_INS5_IJNSA_ILi8EEESH_EEENS5_IJSH_SC_EEEEEEEvNS4_8identityES11_S1B_vS1C_EENS_8epilogue10collective18CollectiveEpilogueINS1E_23Sm100TmaWarpSpecializedILi4ELi2ELi16ELb1ELb0EEEJSI_NS5_IJNST_ISF_SC_EENST_ISH_SC_EEEEESJ_SK_SJ_SK_NS1E_6fusion15FusionCallbacksIS1I_NS1M_17LinearCombinationISJ_fSJ_fLNS_15FloatRoundStyleE2EEESI_S1L_JEEENS4_5SM1004TMEM4LOAD26SM100_TMEM_LOAD_16dp128b8xENS4_13SM90_TMA_LOADES1B_NS4_17SM75_U32x4_LDSM_NENS4_14SM90_TMA_STOREES1B_NS4_17SM90_U32x4_STSM_NENS4_39AutoVectorizingCopyWithAssumedAlignmentILi128EEEEEEvvEEEEvNT_6ParamsE)
	.align		4
        /*000c*/ 	.word	index@(__assertfail)
	.align		4
        /*0010*/ 	.word	0x00000000
	.align		4
        /*0014*/ 	.word	0xfffffffe
	.align		4
        /*0018*/ 	.word	0x00000000
	.align		4
        /*001c*/ 	.word	0xfffffffd
	.align		4
        /*0020*/ 	.word	0x00000000
	.align		4
        /*0024*/ 	.word	0xfffffffc


//--------------------- .nv.constant4             --------------------------
	.section	.nv.constant4,"a",@progbits
	.align	8
	.align		8
.nv.constant4:
        /*0000*/ 	.dword	__assertfail
	.align		8
        /*0008*/ 	.dword	__unnamed_1
	.align		8
        /*0010*/ 	.dword	__unnamed_2
	.align		8
        /*0018*/ 	.dword	_ZN40_INTERNAL_b98827a1_4_k_cu_2c7ed15d_311294cuda3std3__45__cpo5beginE
	.align		8
        /*0020*/ 	.dword	_ZN40_INTERNAL_b98827a1_4_k_cu_2c7ed15d_311294cuda3std3__45__cpo3endE
	.align		8
        /*0028*/ 	.dword	_ZN40_INTERNAL_b98827a1_4_k_cu_2c7ed15d_311294cuda3std3__45__cpo6cbeginE
	.align		8
        /*0030*/ 	.dword	_ZN40_INTERNAL_b98827a1_4_k_cu_2c7ed15d_311294cuda3std3__45__cpo4cendE
	.align		8
        /*0038*/ 	.dword	_ZN40_INTERNAL_b98827a1_4_k_cu_2c7ed15d_311294cuda3std3__442_GLOBAL__N__b98827a1_4_k_cu_2c7ed15d_311296ignoreE
	.align		8
        /*0040*/ 	.dword	_ZN40_INTERNAL_b98827a1_4_k_cu_2c7ed15d_311294cuda3std3__419piecewise_constructE
	.align		8
        /*0048*/ 	.dword	_ZN40_INTERNAL_b98827a1_4_k_cu_2c7ed15d_311294cuda3std3__48in_placeE
	.align		8
        /*0050*/ 	.dword	_ZN40_INTERNAL_b98827a1_4_k_cu_2c7ed15d_311294cuda3std6ranges3__45__cpo4swapE
	.align		8
        /*0058*/ 	.dword	_ZN40_INTERNAL_b98827a1_4_k_cu_2c7ed15d_311294cuda3std6ranges3__45__cpo9iter_moveE
	.align		8
        /*0060*/ 	.dword	_ZN40_INTERNAL_b98827a1_4_k_cu_2c7ed15d_311294cute7productE
	.align		8
        /*0068*/ 	.dword	_ZN40_INTERNAL_b98827a1_4_k_cu_2c7ed15d_311294cute1_E
	.align		8
        /*0070*/ 	.dword	$str$25
	.align		8
        /*0078*/ 	.dword	$str$26
	.align		8
        /*0080*/ 	.dword	$str$27
	.align		8
        /*0088*/ 	.dword	$str$28


//--------------------- .text._ZN7cutlass13device_kernelINS_4gemm6kernel13GemmUniversalIN4cute5tupleIJiiiiEEENS1_10collective13CollectiveMmaINS1_35MainloopSm100TmaUmmaWarpSpecializedILi4ELi2ELi4ENS5_IJNS4_1CILi2EEESB_NSA_ILi1EEEEEEEENS5_IJNSA_ILi64EEENSA_ILi256EEENSA_ILi32EEEEEENS_10tfloat32_tENS5_IJlSC_lEEESJ_SK_NS4_8TiledMMAINS4_8MMA_AtomIJNS4_17SM100_MMA_TF32_SSISJ_SJ_fLi64ELi256ELNS4_4UMMA5MajorE0ELSP_0ELNSO_7ScaleInE0ELSQ_0EEEEEENS4_6LayoutINS5_IJSC_SC_SC_EEENS5_IJNSA_ILi0EEESV_SV_EEEEENS5_IJNS4_10UnderscoreESY_SY_EEEEENS4_23SM90_TMA_LOAD_MULTICASTENS4_14ComposedLayoutINS4_7SwizzleILi3ELi4ELi3EEENS4_18smem_ptr_flag_bitsILi32EEENST_INS5_IJNSA_ILi8EEESH_EEENS5_IJSH_SC_EEEEEEEvNS4_8identityES11_S1B_vS1C_EENS_8epilogue10collective18CollectiveEpilogueINS1E_23Sm100TmaWarpSpecializedILi4ELi2ELi16ELb1ELb0EEEJSI_NS5_IJNST_ISF_SC_EENST_ISH_SC_EEEEESJ_SK_SJ_SK_NS1E_6fusion15FusionCallbacksIS1I_NS1M_17LinearCombinationISJ_fSJ_fLNS_15FloatRoundStyleE2EEESI_S1L_JEEENS4_5SM1004TMEM4LOAD26SM100_TMEM_LOAD_16dp128b8xENS4_13SM90_TMA_LOADES1B_NS4_17SM75_U32x4_LDSM_NENS4_14SM90_TMA_STOREES1B_NS4_17SM90_U32x4_STSM_NENS4_39AutoVectorizingCopyWithAssumedAlignmentILi128EEEEEEvvEEEEvNT_6ParamsE --------------------------
	.section	.text._ZN7cutlass13device_kernelINS_4gemm6kernel13GemmUniversalIN4cute5tupleIJiiiiEEENS1_10collective13CollectiveMmaINS1_35MainloopSm100TmaUmmaWarpSpecializedILi4ELi2ELi4ENS5_IJNS4_1CILi2EEESB_NSA_ILi1EEEEEEEENS5_IJNSA_ILi64EEENSA_ILi256EEENSA_ILi32EEEEEENS_10tfloat32_tENS5_IJlSC_lEEESJ_SK_NS4_8TiledMMAINS4_8MMA_AtomIJNS4_17SM100_MMA_TF32_SSISJ_SJ_fLi64ELi256ELNS4_4UMMA5MajorE0ELSP_0ELNSO_7ScaleInE0ELSQ_0EEEEEENS4_6LayoutINS5_IJSC_SC_SC_EEENS5_IJNSA_ILi0EEESV_SV_EEEEENS5_IJNS4_10UnderscoreESY_SY_EEEEENS4_23SM90_TMA_LOAD_MULTICASTENS4_14ComposedLayoutINS4_7SwizzleILi3ELi4ELi3EEENS4_18smem_ptr_flag_bitsILi32EEENST_INS5_IJNSA_ILi8EEESH_EEENS5_IJSH_SC_EEEEEEEvNS4_8identityES11_S1B_vS1C_EENS_8epilogue10collective18CollectiveEpilogueINS1E_23Sm100TmaWarpSpecializedILi4ELi2ELi16ELb1ELb0EEEJSI_NS5_IJNST_ISF_SC_EENST_ISH_SC_EEEEESJ_SK_SJ_SK_NS1E_6fusion15FusionCallbacksIS1I_NS1M_17LinearCombinationISJ_fSJ_fLNS_15FloatRoundStyleE2EEESI_S1L_JEEENS4_5SM1004TMEM4LOAD26SM100_TMEM_LOAD_16dp128b8xENS4_13SM90_TMA_LOADES1B_NS4_17SM75_U32x4_LDSM_NENS4_14SM90_TMA_STOREES1B_NS4_17SM90_U32x4_STSM_NENS4_39AutoVectorizingCopyWithAssumedAlignmentILi128EEEEEEvvEEEEvNT_6ParamsE,"ax",@progbits
	.align	128
.text._ZN7cutlass13device_kernelINS_4gemm6kernel13GemmUniversalIN4cute5tupleIJiiiiEEENS1_10collective13CollectiveMmaINS1_35MainloopSm100TmaUmmaWarpSpecializedILi4ELi2ELi4ENS5_IJNS4_1CILi2EEESB_NSA_ILi1EEEEEEEENS5_IJNSA_ILi64EEENSA_ILi256EEENSA_ILi32EEEEEENS_10tfloat32_tENS5_IJlSC_lEEESJ_SK_NS4_8TiledMMAINS4_8MMA_AtomIJNS4_17SM100_MMA_TF32_SSISJ_SJ_fLi64ELi256ELNS4_4UMMA5MajorE0ELSP_0ELNSO_7ScaleInE0ELSQ_0EEEEEENS4_6LayoutINS5_IJSC_SC_SC_EEENS5_IJNSA_ILi0EEESV_SV_EEEEENS5_IJNS4_10UnderscoreESY_SY_EEEEENS4_23SM90_TMA_LOAD_MULTICASTENS4_14ComposedLayoutINS4_7SwizzleILi3ELi4ELi3EEENS4_18smem_ptr_flag_bitsILi32EEENST_INS5_IJNSA_ILi8EEESH_EEENS5_IJSH_SC_EEEEEEEvNS4_8identityES11_S1B_vS1C_EENS_8epilogue10collective18CollectiveEpilogueINS1E_23Sm100TmaWarpSpecializedILi4ELi2ELi16ELb1ELb0EEEJSI_NS5_IJNST_ISF_SC_EENST_ISH_SC_EEEEESJ_SK_SJ_SK_NS1E_6fusion15FusionCallbacksIS1I_NS1M_17LinearCombinationISJ_fSJ_fLNS_15FloatRoundStyleE2EEESI_S1L_JEEENS4_5SM1004TMEM4LOAD26SM100_TMEM_LOAD_16dp128b8xENS4_13SM90_TMA_LOADES1B_NS4_17SM75_U32x4_LDSM_NENS4_14SM90_TMA_STOREES1B_NS4_17SM90_U32x4_STSM_NENS4_39AutoVectorizingCopyWithAssumedAlignmentILi128EEEEEEvvEEEEvNT_6ParamsE:
        .type           _ZN7cutlass13device_kernelINS_4gemm6kernel13GemmUniversalIN4cute5tupleIJiiiiEEENS1_10collective13CollectiveMmaINS1_35MainloopSm100TmaUmmaWarpSpecializedILi4ELi2ELi4ENS5_IJNS4_1CILi2EEESB_NSA_ILi1EEEEEEEENS5_IJNSA_ILi64EEENSA_ILi256EEENSA_ILi32EEEEEENS_10tfloat32_tENS5_IJlSC_lEEESJ_SK_NS4_8TiledMMAINS4_8MMA_AtomIJNS4_17SM100_MMA_TF32_SSISJ_SJ_fLi64ELi256ELNS4_4UMMA5MajorE0ELSP_0ELNSO_7ScaleInE0ELSQ_0EEEEEENS4_6LayoutINS5_IJSC_SC_SC_EEENS5_IJNSA_ILi0EEESV_SV_EEEEENS5_IJNS4_10UnderscoreESY_SY_EEEEENS4_23SM90_TMA_LOAD_MULTICASTENS4_14ComposedLayoutINS4_7SwizzleILi3ELi4ELi3EEENS4_18smem_ptr_flag_bitsILi32EEENST_INS5_IJNSA_ILi8EEESH_EEENS5_IJSH_SC_EEEEEEEvNS4_8identityES11_S1B_vS1C_EENS_8epilogue10collective18CollectiveEpilogueINS1E_23Sm100TmaWarpSpecializedILi4ELi2ELi16ELb1ELb0EEEJSI_NS5_IJNST_ISF_SC_EENST_ISH_SC_EEEEESJ_SK_SJ_SK_NS1E_6fusion15FusionCallbacksIS1I_NS1M_17LinearCombinationISJ_fSJ_fLNS_15FloatRoundStyleE2EEESI_S1L_JEEENS4_5SM1004TMEM4LOAD26SM100_TMEM_LOAD_16dp128b8xENS4_13SM90_TMA_LOADES1B_NS4_17SM75_U32x4_LDSM_NENS4_14SM90_TMA_STOREES1B_NS4_17SM90_U32x4_STSM_NENS4_39AutoVectorizingCopyWithAssumedAlignmentILi128EEEEEEvvEEEEvNT_6ParamsE,@function
        .size           _ZN7cutlass13device_kernelINS_4gemm6kernel13GemmUniversalIN4cute5tupleIJiiiiEEENS1_10collective13CollectiveMmaINS1_35MainloopSm100TmaUmmaWarpSpecializedILi4ELi2ELi4ENS5_IJNS4_1CILi2EEESB_NSA_ILi1EEEEEEEENS5_IJNSA_ILi64EEENSA_ILi256EEENSA_ILi32EEEEEENS_10tfloat32_tENS5_IJlSC_lEEESJ_SK_NS4_8TiledMMAINS4_8MMA_AtomIJNS4_17SM100_MMA_TF32_SSISJ_SJ_fLi64ELi256ELNS4_4UMMA5MajorE0ELSP_0ELNSO_7ScaleInE0ELSQ_0EEEEEENS4_6LayoutINS5_IJSC_SC_SC_EEENS5_IJNSA_ILi0EEESV_SV_EEEEENS5_IJNS4_10UnderscoreESY_SY_EEEEENS4_23SM90_TMA_LOAD_MULTICASTENS4_14ComposedLayoutINS4_7SwizzleILi3ELi4ELi3EEENS4_18smem_ptr_flag_bitsILi32EEENST_INS5_IJNSA_ILi8EEESH_EEENS5_IJSH_SC_EEEEEEEvNS4_8identityES11_S1B_vS1C_EENS_8epilogue10collective18CollectiveEpilogueINS1E_23Sm100TmaWarpSpecializedILi4ELi2ELi16ELb1ELb0EEEJSI_NS5_IJNST_ISF_SC_EENST_ISH_SC_EEEEESJ_SK_SJ_SK_NS1E_6fusion15FusionCallbacksIS1I_NS1M_17LinearCombinationISJ_fSJ_fLNS_15FloatRoundStyleE2EEESI_S1L_JEEENS4_5SM1004TMEM4LOAD26SM100_TMEM_LOAD_16dp128b8xENS4_13SM90_TMA_LOADES1B_NS4_17SM75_U32x4_LDSM_NENS4_14SM90_TMA_STOREES1B_NS4_17SM90_U32x4_STSM_NENS4_39AutoVectorizingCopyWithAssumedAlignmentILi128EEEEEEvvEEEEvNT_6ParamsE,(.L_x_227 - _ZN7cutlass13device_kernelINS_4gemm6kernel13GemmUniversalIN4cute5tupleIJiiiiEEENS1_10collective13CollectiveMmaINS1_35MainloopSm100TmaUmmaWarpSpecializedILi4ELi2ELi4ENS5_IJNS4_1CILi2EEESB_NSA_ILi1EEEEEEEENS5_IJNSA_ILi64EEENSA_ILi256EEENSA_ILi32EEEEEENS_10tfloat32_tENS5_IJlSC_lEEESJ_SK_NS4_8TiledMMAINS4_8MMA_AtomIJNS4_17SM100_MMA_TF32_SSISJ_SJ_fLi64ELi256ELNS4_4UMMA5MajorE0ELSP_0ELNSO_7ScaleInE0ELSQ_0EEEEEENS4_6LayoutINS5_IJSC_SC_SC_EEENS5_IJNSA_ILi0EEESV_SV_EEEEENS5_IJNS4_10UnderscoreESY_SY_EEEEENS4_23SM90_TMA_LOAD_MULTICASTENS4_14ComposedLayoutINS4_7SwizzleILi3ELi4ELi3EEENS4_18smem_ptr_flag_bitsILi32EEENST_INS5_IJNSA_ILi8EEESH_EEENS5_IJSH_SC_EEEEEEEvNS4_8identityES11_S1B_vS1C_EENS_8epilogue10collective18CollectiveEpilogueINS1E_23Sm100TmaWarpSpecializedILi4ELi2ELi16ELb1ELb0EEEJSI_NS5_IJNST_ISF_SC_EENST_ISH_SC_EEEEESJ_SK_SJ_SK_NS1E_6fusion15FusionCallbacksIS1I_NS1M_17LinearCombinationISJ_fSJ_fLNS_15FloatRoundStyleE2EEESI_S1L_JEEENS4_5SM1004TMEM4LOAD26SM100_TMEM_LOAD_16dp128b8xENS4_13SM90_TMA_LOADES1B_NS4_17SM75_U32x4_LDSM_NENS4_14SM90_TMA_STOREES1B_NS4_17SM90_U32x4_STSM_NENS4_39AutoVectorizingCopyWithAssumedAlignmentILi128EEEEEEvvEEEEvNT_6ParamsE)
        .other          _ZN7cutlass13device_kernelINS_4gemm6kernel13GemmUniversalIN4cute5tupleIJiiiiEEENS1_10collective13CollectiveMmaINS1_35MainloopSm100TmaUmmaWarpSpecializedILi4ELi2ELi4ENS5_IJNS4_1CILi2EEESB_NSA_ILi1EEEEEEEENS5_IJNSA_ILi64EEENSA_ILi256EEENSA_ILi32EEEEEENS_10tfloat32_tENS5_IJlSC_lEEESJ_SK_NS4_8TiledMMAINS4_8MMA_AtomIJNS4_17SM100_MMA_TF32_SSISJ_SJ_fLi64ELi256ELNS4_4UMMA5MajorE0ELSP_0ELNSO_7ScaleInE0ELSQ_0EEEEEENS4_6LayoutINS5_IJSC_SC_SC_EEENS5_IJNSA_ILi0EEESV_SV_EEEEENS5_IJNS4_10UnderscoreESY_SY_EEEEENS4_23SM90_TMA_LOAD_MULTICASTENS4_14ComposedLayoutINS4_7SwizzleILi3ELi4ELi3EEENS4_18smem_ptr_flag_bitsILi32EEENST_INS5_IJNSA_ILi8EEESH_EEENS5_IJSH_SC_EEEEEEEvNS4_8identityES11_S1B_vS1C_EENS_8epilogue10collective18CollectiveEpilogueINS1E_23Sm100TmaWarpSpecializedILi4ELi2ELi16ELb1ELb0EEEJSI_NS5_IJNST_ISF_SC_EENST_ISH_SC_EEEEESJ_SK_SJ_SK_NS1E_6fusion15FusionCallbacksIS1I_NS1M_17LinearCombinationISJ_fSJ_fLNS_15FloatRoundStyleE2EEESI_S1L_JEEENS4_5SM1004TMEM4LOAD26SM100_TMEM_LOAD_16dp128b8xENS4_13SM90_TMA_LOADES1B_NS4_17SM75_U32x4_LDSM_NENS4_14SM90_TMA_STOREES1B_NS4_17SM90_U32x4_STSM_NENS4_39AutoVectorizingCopyWithAssumedAlignmentILi128EEEEEEvvEEEEvNT_6ParamsE,@"STO_CUDA_ENTRY STV_DEFAULT"
_ZN7cutlass13device_kernelINS_4gemm6kernel13GemmUniversalIN4cute5tupleIJiiiiEEENS1_10collective13CollectiveMmaINS1_35MainloopSm100TmaUmmaWarpSpecializedILi4ELi2ELi4ENS5_IJNS4_1CILi2EEESB_NSA_ILi1EEEEEEEENS5_IJNSA_ILi64EEENSA_ILi256EEENSA_ILi32EEEEEENS_10tfloat32_tENS5_IJlSC_lEEESJ_SK_NS4_8TiledMMAINS4_8MMA_AtomIJNS4_17SM100_MMA_TF32_SSISJ_SJ_fLi64ELi256ELNS4_4UMMA5MajorE0ELSP_0ELNSO_7ScaleInE0ELSQ_0EEEEEENS4_6LayoutINS5_IJSC_SC_SC_EEENS5_IJNSA_ILi0EEESV_SV_EEEEENS5_IJNS4_10UnderscoreESY_SY_EEEEENS4_23SM90_TMA_LOAD_MULTICASTENS4_14ComposedLayoutINS4_7SwizzleILi3ELi4ELi3EEENS4_18smem_ptr_flag_bitsILi32EEENST_INS5_IJNSA_ILi8EEESH_EEENS5_IJSH_SC_EEEEEEEvNS4_8identityES11_S1B_vS1C_EENS_8epilogue10collective18CollectiveEpilogueINS1E_23Sm100TmaWarpSpecializedILi4ELi2ELi16ELb1ELb0EEEJSI_NS5_IJNST_ISF_SC_EENST_ISH_SC_EEEEESJ_SK_SJ_SK_NS1E_6fusion15FusionCallbacksIS1I_NS1M_17LinearCombinationISJ_fSJ_fLNS_15FloatRoundStyleE2EEESI_S1L_JEEENS4_5SM1004TMEM4LOAD26SM100_TMEM_LOAD_16dp128b8xENS4_13SM90_TMA_LOADES1B_NS4_17SM75_U32x4_LDSM_NENS4_14SM90_TMA_STOREES1B_NS4_17SM90_U32x4_STSM_NENS4_39AutoVectorizingCopyWithAssumedAlignmentILi128EEEEEEvvEEEEvNT_6ParamsE:
[----:B------:R-:W1:Y:S01]  /*0000*/  LDC R1, c[0x0][0x37c] ;  /* 0x0000df00ff017b82 */ /* 0x000e620000000800 */
[----:B------:R-:W2:Y:S01]  /*0010*/  S2R R75, SR_TID.X ;  /* 0x00000000004b7919 */ /* 0x000ea20000002100 */
[----:B------:R-:W3:Y:S01]  /*0020*/  LDCU.64 UR8, c[0x0][0x890] ;  /* 0x00011200ff0877ac */ /* 0x000ee20008000a00 */
[----:B------:R-:W-:Y:S02]  /*0030*/  PRMT R63, RZ, 0x7610, R63 ;  /* 0x00007610ff3f7816 */ /* 0x000fe4000000003f */
[----:B------:R-:W-:Y:S01]  /*0040*/  ELECT P3, URZ, PT ;  /* 0x0000000000ff782f */ /* 0x000fe20003860000 */
[----:B---3--:R-:W-:-:S04]  /*0050*/  UISETP.NE.U32.AND UP0, UPT, UR8, URZ, UPT ;  /* 0x000000ff0800728c */ /* 0x008fc8000bf05070 */
[----:B------:R-:W-:Y:S01]  /*0060*/  UISETP.NE.AND.EX UP0, UPT, UR9, URZ, UPT, UP0 ;  /* 0x000000ff0900728c */ /* 0x000fe2000bf05300 */
[----:B--2---:R-:W-:-:S05]  /*0070*/  SHF.R.U32.HI R64, RZ, 0x5, R75 ;  /* 0x00000005ff407819 */ /* 0x004fca000001164b */
[----:B------:R-:W2:Y:S02]  /*0080*/  SHFL.IDX PT, R0, R64, RZ, 0x1f ;  /* 0x00001fff40007589 */ /* 0x000ea400000e0000 */
[----:B--2---:R-:W-:Y:S01]  /*0090*/  R2UR UR17, R0 ;  /* 0x00000000001172ca */ /* 0x004fe200000e0000 */
[----:B-1----:R-:W-:-:S14]  /*00a0*/  BRA.U UP0, `(.L_x_0) ;  /* 0x0000000100307547 */ /* 0x002fdc000b800000 */
[----:B------:R-:W1:Y:S02]  /*00b0*/  LDCU.64 UR4, c[0x0][0x888] ;  /* 0x00011100ff0477ac */ /* 0x000e640008000a00 */
[----:B-1----:R-:W-:-:S04]  /*00c0*/  UISETP.NE.U32.AND UP0, UPT, UR4, URZ, UPT ;  /* 0x000000ff0400728c */ /* 0x002fc8000bf05070 */
[----:B------:R-:W-:-:S09]  /*00d0*/  UISETP.NE.AND.EX UP0, UPT, UR5, URZ, UPT, UP0 ;  /* 0x000000ff0500728c */ /* 0x000fd2000bf05300 */
[----:B------:R-:W-:Y:S05]  /*00e0*/  BRA.U !UP0, `(.L_x_1) ;  /* 0x0000000108147547 */ /* 0x000fea000b800000 */
[----:B------:R-:W1:Y:S01]  /*00f0*/  LDC.64 R2, c[0x0][0x888] ;  /* 0x00022200ff027b82 */ /* 0x000e620000000a00 */
[----:B------:R-:W1:Y:S02]  /*0100*/  LDCU.64 UR4, c[0x0][0x358] ;  /* 0x00006b00ff0477ac */ /* 0x000e640008000a00 */
[----:B-1----:R1:W5:Y:S01]  /*0110*/  LDG.E R27, desc[UR4][R2.64] ;  /* 0x00000004021b7981 */ /* 0x002362000c1e1900 */
[----:B------:R-:W-:Y:S01]  /*0120*/  HFMA2 R63, -RZ, RZ, 0, 5.9604644775390625e-08 ;  /* 0x00000001ff3f7431 */ /* 0x000fe200000001ff */
[----:B------:R-:W-:Y:S05]  /*0130*/  BRA `(.L_x_0) ;  /* 0x00000000000c7947 */ /* 0x000fea0003800000 */
.L_x_1:
[----:B------:R-:W1:Y:S01]  /*0140*/  LDCU UR4, c[0x0][0x880] ;  /* 0x00011000ff0477ac */ /* 0x000e620008000800 */
[----:B------:R-:W-:Y:S01]  /*0150*/  HFMA2 R63, -RZ, RZ, 0, 5.9604644775390625e-08 ;  /* 0x00000001ff3f7431 */ /* 0x000fe200000001ff */
[----:B-1----:R-:W-:-:S07]  /*0160*/  MOV R27, UR4 ;  /* 0x00000004001b7c02 */ /* 0x002fce0008000f00 */
.L_x_0:
[----:B------:R-:W2:Y:S02]  /*0170*/  LDCU.64 UR4, c[0x0][0x8b0] ;  /* 0x00011600ff0477ac */ /* 0x000ea40008000a00 */
[----:B--2---:R-:W-:-:S04]  /*0180*/  UISETP.NE.U32.AND UP0, UPT, UR4, URZ, UPT ;  /* 0x000000ff0400728c */ /* 0x004fc8000bf05070 */
[----:B------:R-:W-:-:S09]  /*0190*/  UISETP.NE.AND.EX UP0, UPT, UR5, URZ, UPT, UP0 ;  /* 0x000000ff0500728c */ /* 0x000fd2000bf05300 */
[----:B------:R-:W-:Y:S05]  /*01a0*/  BRA.U UP0, `(.L_x_2) ;  /* 0x0000000100287547 */ /* 0x000fea000b800000 */
[----:B------:R-:W2:Y:S02]  /*01b0*/  LDCU.64 UR4, c[0x0][0x8a8] ;  /* 0x00011500ff0477ac */ /* 0x000ea40008000a00 */
[----:B--2---:R-:W-:-:S04]  /*01c0*/  UISETP.NE.U32.AND UP0, UPT, UR4, URZ, UPT ;  /* 0x000000ff0400728c */ /* 0x004fc8000bf05070 */
[----:B------:R-:W-:-:S09]  /*01d0*/  UISETP.NE.AND.EX UP0, UPT, UR5, URZ, UPT, UP0 ;  /* 0x000000ff0500728c */ /* 0x000fd2000bf05300 */
[----:B------:R-:W-:Y:S05]  /*01e0*/  BRA.U !UP0, `(.L_x_3) ;  /* 0x0000000108107547 */ /* 0x000fea000b800000 */
[----:B------:R-:W2:Y:S01]  /*01f0*/  LDC.64 R24, c[0x0][0x8a8] ;  /* 0x00022a00ff187b82 */ /* 0x000ea20000000a00 */
[----:B------:R-:W2:Y:S02]  /*0200*/  LDCU.64 UR4, c[0x0][0x358] ;  /* 0x00006b00ff0477ac */ /* 0x000ea40008000a00 */
[----:B--2---:R2:W5:Y:S01]  /*0210*/  LDG.E R24, desc[UR4][R24.64] ;  /* 0x0000000418187981 */ /* 0x004562000c1e1900 */
[----:B------:R-:W-:Y:S05]  /*0220*/  BRA `(.L_x_2) ;  /* 0x0000000000087947 */ /* 0x000fea0003800000 */
.L_x_3:
[----:B------:R-:W2:Y:S02]  /*0230*/  LDCU UR4, c[0x0][0x8a0] ;  /* 0x00011400ff0477ac */ /* 0x000ea40008000800 */
[----:B--2---:R-:W-:Y:S02]  /*0240*/  MOV R24, UR4 ;  /* 0x0000000400187c02 */ /* 0x004fe40008000f00 */
.L_x_2:
[----:B------:R-:W-:Y:S01]  /*0250*/  IMAD.U32 R0, RZ, RZ, UR17 ;  /* 0x00000011ff007e24 */ /* 0x000fe2000f8e00ff */
[----:B------:R-:W-:Y:S04]  /*0260*/  BSSY.RECONVERGENT B0, `(.L_x_4) ;  /* 0x000000c000007945 */ /* 0x000fe80003800200 */
[C---:B------:R-:W-:Y:S02]  /*0270*/  ISETP.NE.OR P1, PT, R0.reuse, 0x1, !P3 ;  /* 0x000000010000780c */ /* 0x040fe40005f25670 */
[----:B------:R-:W-:-:S11]  /*0280*/  ISETP.NE.OR P0, PT, R0, 0x3, !P3 ;  /* 0x000000030000780c */ /* 0x000fd60005f05670 */
[----:B------:R-:W-:Y:S05]  /*0290*/  @P1 BRA `(.L_x_5) ;  /* 0x0000000000201947 */ /* 0x000fea0003800000 */
[----:B------:R-:W3:Y:S02]  /*02a0*/  LDCU.64 UR4, c[0x0][0x348] ;  /* 0x00006900ff0477ac */ /* 0x000ee40008000a00 */
[----:B---3--:R-:W-:Y:S02]  /*02b0*/  UIADD3 UR6, UP1, UPT, UR4, 0x80, URZ ;  /* 0x0000008004067890 */ /* 0x008fe4000ff3e0ff */
[----:B------:R-:W-:Y:S02]  /*02c0*/  UIADD3 UR4, UP0, UPT, UR4, 0x180, URZ ;  /* 0x0000018004047890 */ /* 0x000fe4000ff1e0ff */
[----:B------:R-:W-:Y:S02]  /*02d0*/  UIADD3.X UR7, UPT, UPT, URZ, UR5, URZ, UP1, !UPT ;  /* 0x00000005ff077290 */ /* 0x000fe40008ffe4ff */
[----:B------:R-:W-:-:S07]  /*02e0*/  UIADD3.X UR5, UPT, UPT, URZ, UR5, URZ, UP0, !UPT ;  /* 0x00000005ff057290 */ /* 0x000fce00087fe4ff */
[----:B------:R3:W-:Y:S02]  /*02f0*/  UTMACCTL.PF [UR6] ;  /* 0x00000000060079b9 */ /* 0x0007e40008040000 */
[----:B------:R3:W-:Y:S02]  /*0300*/  UTMACCTL.PF [UR4] ;  /* 0x00000000040079b9 */ /* 0x0007e40008040000 */
[----:B---3--:R-:W-:Y:S01]  /*0310*/  NOP ;  /* 0x0000000000007918 */ /* 0x008fe20000000000 */
.L_x_5:
[----:B------:R-:W-:Y:S05]  /*0320*/  BSYNC.RECONVERGENT B0 ;  /* 0x0000000000007941 */ /* 0x000fea0003800200 */
.L_x_4:
[----:B------:R-:W-:Y:S04]  /*0330*/  BSSY.RECONVERGENT B0, `(.L_x_6) ;  /* 0x000000a000007945 */ /* 0x000fe80003800200 */
        /* <DEDUP_REMOVED lines=9> */
.L_x_7:
[----:B------:R-:W-:Y:S05]  /*03d0*/  BSYNC.RECONVERGENT B0 ;  /* 0x0000000000007941 */ /* 0x000fea0003800200 */
.L_x_6:
[----:B------:R-:W3:Y:S01]  /*03e0*/  LDCU.64 UR4, c[0x0][0x888] ;  /* 0x00011100ff0477ac */ /* 0x000ee20008000a00 */
[----:B------:R-:W-:Y:S02]  /*03f0*/  UISETP.EQ.U32.AND UP1, UPT, UR8, URZ, UPT ;  /* 0x000000ff0800728c */ /* 0x000fe4000bf22070 */
[----:B------:R-:W-:Y:S02]  /*0400*/  UPLOP3.LUT UP3, UPT, UPT, UPT, UPT, 0x80, 0x8 ;  /* 0x000000000008789c */ /* 0x000fe40003f6f070 */
[----:B---3--:R-:W-:-:S04]  /*0410*/  UISETP.NE.U32.AND UP0, UPT, UR4, URZ, UPT ;  /* 0x000000ff0400728c */ /* 0x008fc8000bf05070 */
[----:B------:R-:W-:-:S04]  /*0420*/  UISETP.NE.AND.EX UP0, UPT, UR5, URZ, UPT, UP0 ;  /* 0x000000ff0500728c */ /* 0x000fc8000bf05300 */
[----:B------:R-:W-:-:S04]  /*0430*/  UISETP.EQ.OR.EX UP2, UPT, UR9, URZ, !UP0, UP1 ;  /* 0x000000ff0900728c */ /* 0x000fc8000c742710 */
[----:B------:R-:W-:-:S06]  /*0440*/  UP2UR UR4, UPR, URZ, 0x4 ;  /* 0x00000004ff047883 */ /* 0x000fcc0008000000 */
[----:B------:R-:W-:Y:S01]  /*0450*/  MOV R67, UR4 ;  /* 0x0000000400437c02 */ /* 0x000fe20008000f00 */
[----:B------:R-:W-:Y:S06]  /*0460*/  BRA.U !UP2, `(.L_x_8) ;  /* 0x000000010a207547 */ /* 0x000fec000b800000 */
[----:B------:R-:W-:Y:S01]  /*0470*/  UISETP.NE.U32.AND UP1, UPT, UR8, URZ, UPT ;  /* 0x000000ff0800728c */ /* 0x000fe2000bf25070 */
[----:B-----5:R-:W-:Y:S01]  /*0480*/  FSETP.NEU.AND P0, PT, R27, RZ, PT ;  /* 0x000000ff1b00720b */ /* 0x020fe20003f0d000 */
[----:B------:R-:W-:Y:S02]  /*0490*/  USEL UR4, URZ, 0xffffffff, UP0 ;  /* 0xffffffffff047887 */ /* 0x000fe40008000000 */
[----:B------:R-:W-:-:S10]  /*04a0*/  UISETP.NE.AND.EX UP1, UPT, UR9, URZ, UPT, UP1 ;  /* 0x000000ff0900728c */ /* 0x000fd4000bf25310 */
[----:B------:R-:W-:Y:S01]  /*04b0*/  VOTEU.ANY UP0, P0 ;  /* 0x0000000000ff7886 */ /* 0x000fe20000000100 */
[----:B------:R-:W-:-:S04]  /*04c0*/  @!UP1 USEL UR4, URZ, 0xffffffff, UP0 ;  /* 0xffffffffff049887 */ /* 0x000fc80008000000 */
[----:B------:R-:W-:-:S04]  /*04d0*/  ULOP3.LUT UR4, UR4, 0x1, URZ, 0xc0, !UPT ;  /* 0x0000000104047892 */ /* 0x000fc8000f8ec0ff */
[----:B------:R-:W-:-:S11]  /*04e0*/  UISETP.NE.U32.AND UP3, UPT, UR4, 0x1, UPT ;  /* 0x000000010400788c */ /* 0x000fd6000bf65070 */
.L_x_8:
[----:B-1----:R-:W1:Y:S01]  /*04f0*/  SHFL.IDX PT, R2, R64, RZ, 0x1f ;  /* 0x00001fff40027589 */ /* 0x002e6200000e0000 */
[----:B------:R-:W-:-:S04]  /*0500*/  UISETP.NE.AND UP0, UPT, UR17, 0x2, UPT ;  /* 0x000000021100788c */ /* 0x000fc8000bf05270 */
[----:B------:R-:W-:Y:S01]  /*0510*/  USEL UR53, URZ, 0x1, UP0 ;  /* 0x00000001ff357887 */ /* 0x000fe20008000000 */
[----:B-1----:R-:W-:-:S13]  /*0520*/  ISETP.NE.AND P0, PT, R2, RZ, PT ;  /* 0x000000ff0200720c */ /* 0x002fda0003f05270 */
[----:B------:R-:W-:Y:S05]  /*0530*/  @P0 BRA `(.L_x_9) ;  /* 0x0000000000580947 */ /* 0x000fea0003800000 */
[----:B------:R-:W1:Y:S01]  /*0540*/  S2UR UR4, SR_CgaCtaId ;  /* 0x00000000000479c3 */ /* 0x000e620000008800 */
[----:B------:R-:W-:Y:S01]  /*0550*/  UMOV UR5, 0x400 ;  /* 0x0000040000057882 */ /* 0x000fe20000000000 */
[----:B------:R-:W-:Y:S01]  /*0560*/  UMOV UR8, 0x1 ;  /* 0x0000000100087882 */ /* 0x000fe20000000000 */
[----:B------:R-:W-:Y:S01]  /*0570*/  UMOV UR6, 0x3 ;  /* 0x0000000300067882 */ /* 0x000fe20000000000 */
[----:B------:R-:W-:-:S04]  /*0580*/  UIADD3 UR8, UPT, UPT, -UR8, 0x100000, URZ ;  /* 0x0010000008087890 */ /* 0x000fc8000fffe1ff */
[----:B------:R-:W-:Y:S02]  /*0590*/  USHF.L.U32 UR9, UR8, 0xb, URZ ;  /* 0x0000000b08097899 */ /* 0x000fe400080006ff */
[----:B------:R-:W-:Y:S02]  /*05a0*/  USHF.L.U32 UR8, UR8, 0x1, URZ ;  /* 0x0000000108087899 */ /* 0x000fe400080006ff */
[----:B------:R-:W-:-:S04]  /*05b0*/  UIADD3 UR6, UPT, UPT, -UR6, 0x100000, URZ ;  /* 0x0010000006067890 */ /* 0x000fc8000fffe1ff */
[----:B------:R-:W-:Y:S02]  /*05c0*/  USHF.L.U32 UR7, UR6, 0xb, URZ ;  /* 0x0000000b06077899 */ /* 0x000fe400080006ff */
[----:B------:R-:W-:Y:S01]  /*05d0*/  USHF.L.U32 UR6, UR6, 0x1, URZ ;  /* 0x0000000106067899 */ /* 0x000fe200080006ff */
[----:B------:R-:W-:Y:S01]  /*05e0*/  ELECT P0, URZ, PT ;  /* 0x0000000000ff782f */ /* 0x000fe20003800000 */
[----:B-1----:R-:W-:Y:S01]  /*05f0*/  ULEA UR4, UR4, UR5, 0x18 ;  /* 0x0000000504047291 */ /* 0x002fe2000f8ec0ff */
[----:B------:R-:W1:Y:S11]  /*0600*/  FENCE.VIEW.ASYNC.S ;  /* 0x00000000000073c6 */ /* 0x000e760000000000 */
[----:B-1----:R1:W3:Y:S01]  /*0610*/  SYNCS.EXCH.64 URZ, [UR4], UR8 ;  /* 0x0000000804ff75b2 */ /* 0x0022e20008000100 */
[----:B------:R1:W4:Y:S01]  /*0620*/  SYNCS.EXCH.64 URZ, [UR4+0x20], UR6 ;  /* 0x0000200604ff75b2 */ /* 0x0003220008000100 */
[----:B------:R1:W1:Y:S01]  /*0630*/  SYNCS.EXCH.64 URZ, [UR4+0x8], UR8 ;  /* 0x0000080804ff75b2 */ /* 0x0002620008000100 */
[----:B------:R1:W1:Y:S01]  /*0640*/  SYNCS.EXCH.64 URZ, [UR4+0x28], UR6 ;  /* 0x0000280604ff75b2 */ /* 0x0002620008000100 */
[----:B------:R1:W1:Y:S01]  /*0650*/  SYNCS.EXCH.64 URZ, [UR4+0x10], UR8 ;  /* 0x0000100804ff75b2 */ /* 0x0002620008000100 */
[----:B------:R1:W1:Y:S01]  /*0660*/  SYNCS.EXCH.64 URZ, [UR4+0x30], UR6 ;  /* 0x0000300604ff75b2 */ /* 0x0002620008000100 */
[----:B------:R1:W1:Y:S01]  /*0670*/  SYNCS.EXCH.64 URZ, [UR4+0x18], UR8 ;  /* 0x0000180804ff75b2 */ /* 0x0002620008000100 */
[----:B------:R1:W1:Y:S01]  /*0680*/  SYNCS.EXCH.64 URZ, [UR4+0x38], UR6 ;  /* 0x0000380604ff75b2 */ /* 0x0002620008000100 */
[----:B------:R-:W-:Y:S01]  /*0690*/  NOP ;  /* 0x0000000000007918 */ /* 0x000fe20000000000 */
.L_x_9:
[----:B------:R-:W2:Y:S01]  /*06a0*/  SHFL.IDX PT, R2, R64, RZ, 0x1f ;  /* 0x00001fff40027589 */ /* 0x000ea200000e0000 */
[----:B------:R-:W-:Y:S01]  /*06b0*/  NOP ;  /* 0x0000000000007918 */ /* 0x000fe20000000000 */
[----:B--2---:R-:W-:-:S13]  /*06c0*/  ISETP.NE.AND P0, PT, R2, 0x1, PT ;  /* 0x000000010200780c */ /* 0x004fda0003f05270 */
[----:B------:R-:W-:Y:S05]  /*06d0*/  @P0 BRA `(.L_x_10) ;  /* 0x0000000000580947 */ /* 0x000fea0003800000 */
[----:B-1----:R-:W1:Y:S01]  /*06e0*/  S2UR UR4, SR_CgaCtaId ;  /* 0x00000000000479c3 */ /* 0x002e620000008800 */
        /* <DEDUP_REMOVED lines=12> */
[----:B-1----:R2:W1:Y:S01]  /*07b0*/  SYNCS.EXCH.64 URZ, [UR4+0x40], UR8 ;  /* 0x0000400804ff75b2 */ /* 0x0024620008000100 */
[----:B------:R2:W1:Y:S01]  /*07c0*/  SYNCS.EXCH.64 URZ, [UR4+0x60], UR6 ;  /* 0x0000600604ff75b2 */ /* 0x0004620008000100 */
[----:B------:R2:W1:Y:S01]  /*07d0*/  SYNCS.EXCH.64 URZ, [UR4+0x48], UR8 ;  /* 0x0000480804ff75b2 */ /* 0x0004620008000100 */
[----:B------:R2:W1:Y:S01]  /*07e0*/  SYNCS.EXCH.64 URZ, [UR4+0x68], UR6 ;  /* 0x0000680604ff75b2 */ /* 0x0004620008000100 */
[----:B------:R2:W1:Y:S01]  /*07f0*/  SYNCS.EXCH.64 URZ, [UR4+0x50], UR8 ;  /* 0x0000500804ff75b2 */ /* 0x0004620008000100 */
[----:B------:R2:W1:Y:S01]  /*0800*/  SYNCS.EXCH.64 URZ, [UR4+0x70], UR6 ;  /* 0x0000700604ff75b2 */ /* 0x0004620008000100 */
[----:B------:R2:W1:Y:S01]  /*0810*/  SYNCS.EXCH.64 URZ, [UR4+0x58], UR8 ;  /* 0x0000580804ff75b2 */ /* 0x0004620008000100 */
[----:B------:R2:W1:Y:S02]  /*0820*/  SYNCS.EXCH.64 URZ, [UR4+0x78], UR6 ;  /* 0x0000780604ff75b2 */ /* 0x0004640008000100 */
[----:B--2---:R-:W-:Y:S01]  /*0830*/  NOP ;  /* 0x0000000000007918 */ /* 0x004fe20000000000 */
.L_x_10:
[----:B------:R-:W2:Y:S01]  /*0840*/  SHFL.IDX PT, R2, R64, RZ, 0x1f ;  /* 0x00001fff40027589 */ /* 0x000ea200000e0000 */
[----:B------:R-:W-:Y:S01]  /*0850*/  NOP ;  /* 0x0000000000007918 */ /* 0x000fe20000000000 */
[----:B--2---:R-:W-:-:S13]  /*0860*/  ISETP.NE.AND P0, PT, R2, 0x3, PT ;  /* 0x000000030200780c */ /* 0x004fda0003f05270 */
[----:B------:R-:W-:Y:S05]  /*0870*/  @P0 BRA `(.L_x_11) ;  /* 0x0000000000300947 */ /* 0x000fea0003800000 */
[----:B-1----:R-:W1:Y:S01]  /*0880*/  S2UR UR4, SR_CgaCtaId ;  /* 0x00000000000479c3 */ /* 0x002e620000008800 */
[----:B------:R-:W-:Y:S01]  /*0890*/  UMOV UR6, 0x400 ;  /* 0x0000040000067882 */ /* 0x000fe20000000000 */
[----:B------:R-:W-:Y:S01]  /*08a0*/  UMOV UR5, 0x20 ;  /* 0x0000002000057882 */ /* 0x000fe20000000000 */
[----:B------:R-:W-:Y:S01]  /*08b0*/  ELECT P0, URZ, PT ;  /* 0x0000000000ff782f */ /* 0x000fe20003800000 */
[----:B-1----:R-:W-:Y:S02]  /*08c0*/  ULEA UR6, UR4, UR6, 0x18 ;  /* 0x0000000604067291 */ /* 0x002fe4000f8ec0ff */
[----:B------:R-:W-:-:S04]  /*08d0*/  UIADD3 UR4, UPT, UPT, -UR5, 0x100000, URZ ;  /* 0x0010000005047890 */ /* 0x000fc8000fffe1ff */
[----:B------:R-:W-:Y:S02]  /*08e0*/  USHF.L.U32 UR5, UR4, 0xb, URZ ;  /* 0x0000000b04057899 */ /* 0x000fe400080006ff */
[----:B------:R-:W-:Y:S01]  /*08f0*/  USHF.L.U32 UR4, UR4, 0x1, URZ ;  /* 0x0000000104047899 */ /* 0x000fe200080006ff */
[----:B------:R-:W1:Y:S11]  /*0900*/  FENCE.VIEW.ASYNC.S ;  /* 0x00000000000073c6 */ /* 0x000e760000000000 */
[----:B-1----:R2:W1:Y:S01]  /*0910*/  SYNCS.EXCH.64 URZ, [UR6+0x80], UR4 ;  /* 0x0000800406ff75b2 */ /* 0x0024620008000100 */
[----:B------:R2:W1:Y:S02]  /*0920*/  SYNCS.EXCH.64 URZ, [UR6+0x88], UR4 ;  /* 0x0000880406ff75b2 */ /* 0x0004640008000100 */
[----:B--2---:R-:W-:Y:S01]  /*0930*/  NOP ;  /* 0x0000000000007918 */ /* 0x004fe20000000000 */
.L_x_11:
[----:B------:R-:W2:Y:S01]  /*0940*/  SHFL.IDX PT, R2, R64, RZ, 0x1f ;  /* 0x00001fff40027589 */ /* 0x000ea200000e0000 */
[----:B------:R-:W-:Y:S01]  /*0950*/  NOP ;  /* 0x0000000000007918 */ /* 0x000fe20000000000 */
[----:B--2---:R-:W-:-:S13]  /*0960*/  ISETP.NE.AND P0, PT, R2, 0x4, PT ;  /* 0x000000040200780c */ /* 0x004fda0003f05270 */
[----:B------:R-:W-:Y:S05]  /*0970*/  @P0 BRA `(.L_x_12) ;  /* 0x00000000004c0947 */ /* 0x000fea0003800000 */
[----:B-1----:R-:W1:Y:S01]  /*0980*/  S2UR UR6, SR_CgaCtaId ;  /* 0x00000000000679c3 */ /* 0x002e620000008800 */
[----:B------:R-:W-:Y:S01]  /*0990*/  UMOV UR4, 0x3a0 ;  /* 0x000003a000047882 */ /* 0x000fe20000000000 */
[----:B------:R-:W-:Y:S01]  /*09a0*/  UMOV UR5, 0x400 ;  /* 0x0000040000057882 */ /* 0x000fe20000000000 */
[----:B------:R-:W-:Y:S01]  /*09b0*/  USEL UR4, UR4, 0x320, UP3 ;  /* 0x0000032004047887 */ /* 0x000fe20009800000 */
[----:B------:R-:W-:Y:S01]  /*09c0*/  UMOV UR8, 0x1 ;  /* 0x0000000100087882 */ /* 0x000fe20000000000 */
[----:B------:R-:W-:Y:S01]  /*09d0*/  ELECT P0, URZ, PT ;  /* 0x0000000000ff782f */ /* 0x000fe20003800000 */
[----:B------:R-:W-:-:S04]  /*09e0*/  UIADD3 UR8, UPT, UPT, -UR8, 0x100000, URZ ;  /* 0x0010000008087890 */ /* 0x000fc8000fffe1ff */
[----:B------:R-:W-:Y:S02]  /*09f0*/  USHF.L.U32 UR9, UR8, 0xb, URZ ;  /* 0x0000000b08097899 */ /* 0x000fe400080006ff */
[----:B------:R-:W-:Y:S02]  /*0a00*/  USHF.L.U32 UR8, UR8, 0x1, URZ ;  /* 0x0000000108087899 */ /* 0x000fe400080006ff */
[----:B-1----:R-:W-:Y:S02]  /*0a10*/  ULEA UR6, UR6, UR5, 0x18 ;  /* 0x0000000506067291 */ /* 0x002fe4000f8ec0ff */
[----:B------:R-:W-:-:S04]  /*0a20*/  UIADD3 UR4, UPT, UPT, -UR4, 0x100000, URZ ;  /* 0x0010000004047890 */ /* 0x000fc8000fffe1ff */
[----:B------:R-:W-:Y:S02]  /*0a30*/  USHF.L.U32 UR5, UR4, 0xb, URZ ;  /* 0x0000000b04057899 */ /* 0x000fe400080006ff */
[----:B------:R-:W-:Y:S01]  /*0a40*/  USHF.L.U32 UR4, UR4, 0x1, URZ ;  /* 0x0000000104047899 */ /* 0x000fe200080006ff */
[----:B------:R-:W1:Y:S03]  /*0a50*/  FENCE.VIEW.ASYNC.S ;  /* 0x00000000000073c6 */ /* 0x000e660000000000 */
[----:B-1----:R2:W1:Y:S08]  /*0a60*/  SYNCS.EXCH.64 URZ, [UR6+0x90], UR8 ;  /* 0x0000900806ff75b2 */ /* 0x0024700008000100 */
[----:B------:R2:W1:Y:S01]  /*0a70*/  SYNCS.EXCH.64 URZ, [UR6+0xa0], UR4 ;  /* 0x0000a00406ff75b2 */ /* 0x0004620008000100 */
[----:B------:R2:W1:Y:S01]  /*0a80*/  SYNCS.EXCH.64 URZ, [UR6+0x98], UR8 ;  /* 0x0000980806ff75b2 */ /* 0x0004620008000100 */
[----:B------:R2:W1:Y:S02]  /*0a90*/  SYNCS.EXCH.64 URZ, [UR6+0xa8], UR4 ;  /* 0x0000a80406ff75b2 */ /* 0x0004640008000100 */
[----:B--2---:R-:W-:Y:S01]  /*0aa0*/  NOP ;  /* 0x0000000000007918 */ /* 0x004fe20000000000 */
.L_x_12:
        /* <DEDUP_REMOVED lines=26> */
.L_x_13:
[----:B------:R-:W2:Y:S01]  /*0c50*/  SHFL.IDX PT, R2, R64, RZ, 0x1f ;  /* 0x00001fff40027589 */ /* 0x000ea200000e0000 */
[----:B------:R-:W-:Y:S01]  /*0c60*/  NOP ;  /* 0x0000000000007918 */ /* 0x000fe20000000000 */
[----:B--2---:R-:W-:-:S13]  /*0c70*/  ISETP.NE.AND P0, PT, R2, 0x3, PT ;  /* 0x000000030200780c */ /* 0x004fda0003f05270 */
[----:B------:R-:W-:Y:S05]  /*0c80*/  @P0 BRA `(.L_x_14) ;  /* 0x0000000000380947 */ /* 0x000fea0003800000 */
[----:B------:R-:W2:Y:S01]  /*0c90*/  S2UR UR5, SR_CgaCtaId ;  /* 0x00000000000579c3 */ /* 0x000ea20000008800 */
[----:B-1----:R-:W-:Y:S01]  /*0ca0*/  UMOV UR4, 0x400 ;  /* 0x0000040000047882 */ /* 0x002fe20000000000 */
[----:B------:R-:W-:Y:S01]  /*0cb0*/  UMOV UR6, 0x20 ;  /* 0x0000002000067882 */ /* 0x000fe20000000000 */
[----:B------:R-:W-:Y:S01]  /*0cc0*/  ELECT P0, URZ, PT ;  /* 0x0000000000ff782f */ /* 0x000fe20003800000 */
[----:B------:R-:W-:-:S04]  /*0cd0*/  UIADD3 UR6, UPT, UPT, -UR6, 0x100000, URZ ;  /* 0x0010000006067890 */ /* 0x000fc8000fffe1ff */
[----:B------:R-:W-:Y:S02]  /*0ce0*/  USHF.L.U32 UR7, UR6, 0xb, URZ ;  /* 0x0000000b06077899 */ /* 0x000fe400080006ff */
[----:B------:R-:W-:Y:S02]  /*0cf0*/  USHF.L.U32 UR6, UR6, 0x1, URZ ;  /* 0x0000000106067899 */ /* 0x000fe400080006ff */
[----:B--2---:R-:W-:Y:S01]  /*0d00*/  ULEA UR4, UR5, UR4, 0x18 ;  /* 0x0000000405047291 */ /* 0x004fe2000f8ec0ff */
[----:B------:R-:W1:Y:S11]  /*0d10*/  FENCE.VIEW.ASYNC.S ;  /* 0x00000000000073c6 */ /* 0x000e760000000000 */
[----:B-1----:R2:W1:Y:S01]  /*0d20*/  SYNCS.EXCH.64 URZ, [UR4+0xf0], UR6 ;  /* 0x0000f00604ff75b2 */ /* 0x0024620008000100 */
[----:B------:R2:W1:Y:S01]  /*0d30*/  SYNCS.EXCH.64 URZ, [UR4+0x100], UR6 ;  /* 0x0001000604ff75b2 */ /* 0x0004620008000100 */
[----:B------:R2:W1:Y:S01]  /*0d40*/  SYNCS.EXCH.64 URZ, [UR4+0xf8], UR6 ;  /* 0x0000f80604ff75b2 */ /* 0x0004620008000100 */
[----:B------:R2:W1:Y:S02]  /*0d50*/  SYNCS.EXCH.64 URZ, [UR4+0x108], UR6 ;  /* 0x0001080604ff75b2 */ /* 0x0004640008000100 */
[----:B--2---:R-:W-:Y:S01]  /*0d60*/  NOP ;  /* 0x0000000000007918 */ /* 0x004fe20000000000 */
.L_x_14:
[----:B-1----:R-:W1:Y:S01]  /*0d70*/  LDCU UR4, c[0x0][0x36c] ;  /* 0x00006d80ff0477ac */ /* 0x002e620008000800 */
[----:B------:R-:W-:Y:S01]  /*0d80*/  ISETP.NE.OR P3, PT, R0, 0x2, !P3 ;  /* 0x000000020000780c */ /* 0x000fe20005f65670 */
[----:B------:R-:W-:Y:S01]  /*0d90*/  NOP ;  /* 0x0000000000007918 */ /* 0x000fe20000000000 */
[----:B------:R-:W-:Y:S01]  /*0da0*/  LOP3.LUT R0, R75, 0x1f, RZ, 0xc0, !PT ;  /* 0x0000001f4b007812 */ /* 0x000fe200078ec0ff */
[----:B------:R-:W-:Y:S02]  /*0db0*/  UISETP.NE.AND UP4, UPT, UR17, URZ, UPT ;  /* 0x000000ff1100728c */ /* 0x000fe4000bf85270 */
[----:B-1----:R-:W-:-:S09]  /*0dc0*/  UISETP.EQ.U32.AND UP5, UPT, UR4, 0x1, UPT ;  /* 0x000000010400788c */ /* 0x002fd2000bfa2070 */
[----:B------:R-:W-:Y:S05]  /*0dd0*/  BRA.U !UP5, `(.L_x_15) ;  /* 0x000000010d087547 */ /* 0x000fea000b800000 */
[----:B---34-:R-:W-:Y:S01]  /*0de0*/  UCGABAR_ARV ;  /* 0x00000000000079c7 */ /* 0x018fe20008000000 */
[----:B------:R-:W-:Y:S05]  /*0df0*/  BRA `(.L_x_16) ;  /* 0x0000000000047947 */ /* 0x000fea0003800000 */
.L_x_15:
[----:B---34-:R-:W-:Y:S01]  /*0e00*/  NOP ;  /* 0x0000000000007918 */ /* 0x018fe20000000000 */
.L_x_16:
[----:B------:R-:W1:Y:S01]  /*0e10*/  S2UR UR16, SR_CTAID.X ;  /* 0x00000000001079c3 */ /* 0x000e620000002500 */
[----:B------:R-:W-:-:S05]  /*0e20*/  CS2R.32 R66, SR_CgaSize ;  /* 0x0000000000427805 */ /* 0x000fca0000008a00 */
[----:B------:R-:W-:-:S05]  /*0e30*/  IMAD R66, R66, -0xa0, RZ ;  /* 0xffffff6042427824 */ /* 0x000fca00078e02ff */
[----:B------:R-:W-:-:S14]  /*0e40*/  R2UR UR5, R66 ;  /* 0x00000000420572ca */ /* 0x000fdc00000e0000 */
[----:B------:R-:W2:Y:S01]  /*0e50*/  LDCU UR5, c[0x0][UR5+0x2b0] ;  /* 0x00005600050577ac */ /* 0x000ea20008000800 */
[----:B------:R-:W-:-:S05]  /*0e60*/  CS2R.32 R66, SR_CgaSize ;  /* 0x0000000000427805 */ /* 0x000fca0000008a00 */
[----:B------:R-:W-:-:S05]  /*0e70*/  IMAD R66, R66, -0xa0, RZ ;  /* 0xffffff6042427824 */ /* 0x000fca00078e02ff */
[----:B------:R-:W-:-:S14]  /*0e80*/  R2UR UR4, R66 ;  /* 0x00000000420472ca */ /* 0x000fdc00000e0000 */
[----:B------:R-:W3:Y:S01]  /*0e90*/  LDCU UR4, c[0x0][UR4+0x2b4] ;  /* 0x00005680040477ac */ /* 0x000ee20008000800 */
[----:B------:R-:W4:Y:S01]  /*0ea0*/  S2UR UR20, SR_CTAID.Y ;  /* 0x00000000001479c3 */ /* 0x000f220000002600 */
[----:B------:R-:W-:-:S05]  /*0eb0*/  CS2R.32 R66, SR_CgaSize ;  /* 0x0000000000427805 */ /* 0x000fca0000008a00 */
[----:B------:R-:W-:-:S05]  /*0ec0*/  IMAD R66, R66, -0xa0, RZ ;  /* 0xffffff6042427824 */ /* 0x000fca00078e02ff */
[----:B------:R-:W-:-:S14]  /*0ed0*/  R2UR UR7, R66 ;  /* 0x00000000420772ca */ /* 0x000fdc00000e0000 */
[----:B------:R-:W3:Y:S01]  /*0ee0*/  LDCU UR7, c[0x0][UR7+0x2a0] ;  /* 0x00005400070777ac */ /* 0x000ee20008000800 */
[----:B------:R-:W-:-:S05]  /*0ef0*/  CS2R.32 R66, SR_CgaSize ;  /* 0x0000000000427805 */ /* 0x000fca0000008a00 */
[----:B------:R-:W-:-:S05]  /*0f00*/  IMAD R66, R66, -0xa0, RZ ;  /* 0xffffff6042427824 */ /* 0x000fca00078e02ff */
[----:B------:R-:W-:-:S14]  /*0f10*/  R2UR UR8, R66 ;  /* 0x00000000420872ca */ /* 0x000fdc00000e0000 */
[----:B------:R-:W3:Y:S01]  /*0f20*/  LDCU UR8, c[0x0][UR8+0x2a4] ;  /* 0x00005480080877ac */ /* 0x000ee20008000800 */
[----:B------:R-:W3:Y:S01]  /*0f30*/  S2UR UR9, SR_CgaCtaId ;  /* 0x00000000000979c3 */ /* 0x000ee20000008800 */
[----:B------:R-:W3:Y:S01]  /*0f40*/  LDCU UR21, c[0x0][0xb24] ;  /* 0x00016480ff1577ac */ /* 0x000ee20008000800 */
[----:B------:R-:W3:Y:S01]  /*0f50*/  LDCU UR45, c[0x0][0xb24] ;  /* 0x00016480ff2d77ac */ /* 0x000ee20008000800 */
[----:B-1----:R-:W-:Y:S01]  /*0f60*/  I2FP.F32.U32 R3, UR16 ;  /* 0x0000001000037c45 */ /* 0x002fe20008201000 */
[----:B------:R-:W1:Y:S04]  /*0f70*/  LDCU UR29, c[0x0][0xb30] ;  /* 0x00016600ff1d77ac */ /* 0x000e680008000800 */
[----:B--2---:R-:W-:Y:S01]  /*0f80*/  FMUL R3, R3, UR5 ;  /* 0x0000000503037c20 */ /* 0x004fe20008400000 */
[----:B------:R-:W-:Y:S01]  /*0f90*/  UMOV UR34, 0x5 ;  /* 0x0000000500227882 */ /* 0x000fe20000000000 */
[----:B----4-:R-:W-:-:S04]  /*0fa0*/  I2FP.F32.U32 R2, UR20 ;  /* 0x0000001400027c45 */ /* 0x010fc80008201000 */
[----:B------:R-:W2:Y:S01]  /*0fb0*/  F2I.U32.TRUNC.NTZ R3, R3 ;  /* 0x0000000300037305 */ /* 0x000ea2000020f000 */
[----:B---3--:R-:W-:Y:S01]  /*0fc0*/  FMUL R2, R2, UR4 ;  /* 0x0000000402027c20 */ /* 0x008fe20008400000 */
[----:B------:R-:W-:Y:S02]  /*0fd0*/  ULOP3.LUT UR5, UR9, 0x2, URZ, 0xc0, !UPT ;  /* 0x0000000209057892 */ /* 0x000fe4000f8ec0ff */
[----:B------:R-:W-:-:S04]  /*0fe0*/  ULOP3.LUT UR49, UR9, 0x1, URZ, 0xc0, !UPT ;  /* 0x0000000109317892 */ /* 0x000fc8000f8ec0ff */
[----:B------:R-:W3:Y:S01]  /*0ff0*/  F2I.U32.TRUNC.NTZ R2, R2 ;  /* 0x0000000200027305 */ /* 0x000ee2000020f000 */
[----:B------:R-:W-:Y:S02]  /*1000*/  UISETP.GT.U32.AND UP0, UPT, UR5, 0xffff, UPT ;  /* 0x0000ffff0500788c */ /* 0x000fe4000bf04070 */
[----:B------:R-:W-:Y:S02]  /*1010*/  UISETP.GT.U32.AND UP1, UPT, UR49, 0xffff, UPT ;  /* 0x0000ffff3100788c */ /* 0x000fe4000bf24070 */
[----:B------:R-:W-:Y:S01]  /*1020*/  USEL UR26, UR5, 0xffff, !UP0 ;  /* 0x0000ffff051a7887 */ /* 0x000fe2000c000000 */
[----:B--2---:R-:W-:Y:S01]  /*1030*/  R2UR UR4, R3 ;  /* 0x00000000030472ca */ /* 0x004fe200000e0000 */
[----:B------:R-:W-:Y:S02]  /*1040*/  USHF.R.U32.HI UR32, URZ, 0x1, UR9 ;  /* 0x00000001ff207899 */ /* 0x000fe40008011609 */
[----:B------:R-:W-:Y:S02]  /*1050*/  USHF.L.U32 UR31, UR9, 0x9, URZ ;  /* 0x00000009091f7899 */ /* 0x000fe400080006ff */
[----:B------:R-:W-:-:S02]  /*1060*/  USHF.L.U32 UR30, UR9, 0xc, URZ ;  /* 0x0000000c091e7899 */ /* 0x000fc400080006ff */
[----:B------:R-:W-:Y:S01]  /*1070*/  USEL UR27, UR49, 0xffff, !UP1 ;  /* 0x0000ffff311b7887 */ /* 0x000fe2000c800000 */
[----:B---3--:R-:W-:Y:S02]  /*1080*/  R2UR UR6, R2 ;  /* 0x00000000020672ca */ /* 0x008fe400000e0000 */
[----:B------:R-:W-:-:S03]  /*1090*/  PRMT R2, RZ, 0x7610, R2 ;  /* 0x00007610ff027816 */ /* 0x000fc60000000002 */
[----:B------:R-:W-:-:S04]  /*10a0*/  UIADD3 UR5, UPT, UPT, -UR4, URZ, URZ ;  /* 0x000000ff04057290 */ /* 0x000fc8000fffe1ff */
[----:B------:R-:W-:-:S04]  /*10b0*/  UIMAD UR5, UR7, UR5, UR16 ;  /* 0x00000005070572a4 */ /* 0x000fc8000f8e0210 */
[----:B------:R-:W-:Y:S02]  /*10c0*/  UIADD3 UR4, UPT, UPT, -UR6, URZ, URZ ;  /* 0x000000ff06047290 */ /* 0x000fe4000fffe1ff */
[----:B------:R-:W-:Y:S02]  /*10d0*/  IMAD.U32 R66, RZ, RZ, UR5 ;  /* 0x00000005ff427e24 */ /* 0x000fe4000f8e00ff */
[----:B------:R-:W-:-:S06]  /*10e0*/  UIMAD UR4, UR8, UR4, UR20 ;  /* 0x00000004080472a4 */ /* 0x000fcc000f8e0214 */
[----:B------:R-:W-:Y:S01]  /*10f0*/  IMAD.U32 R65, RZ, RZ, UR4 ;  /* 0x00000004ff417e24 */ /* 0x000fe2000f8e00ff */
[----:B-1----:R-:W-:Y:S06]  /*1100*/  BRA.U UP4, `(.L_x_17) ;  /* 0x0000000104447547 */ /* 0x002fec000b800000 */
[----:B------:R-:W-:Y:S02]  /*1110*/  R2UR UR4, R65 ;  /* 0x00000000410472ca */ /* 0x000fe400000e0000 */
[----:B------:R-:W-:-:S11]  /*1120*/  R2UR UR6, R66 ;  /* 0x00000000420672ca */ /* 0x000fd600000e0000 */
[----:B------:R-:W-:Y:S02]  /*1130*/  UISETP.NE.AND UP0, UPT, UR4, URZ, UPT ;  /* 0x000000ff0400728c */ /* 0x000fe4000bf05270 */
[----:B------:R-:W-:Y:S02]  /*1140*/  UISETP.NE.AND UP1, UPT, UR4, 0x1, UPT ;  /* 0x000000010400788c */ /* 0x000fe4000bf25270 */
[----:B------:R-:W-:Y:S02]  /*1150*/  UISETP.NE.AND UP2, UPT, UR6, URZ, UP0 ;  /* 0x000000ff0600728c */ /* 0x000fe40008745270 */
[----:B------:R-:W-:Y:S02]  /*1160*/  USEL UR4, URZ, 0x2, UP0 ;  /* 0x00000002ff047887 */ /* 0x000fe40008000000 */
[----:B------:R-:W-:Y:S02]  /*1170*/  USEL UR8, URZ, 0x1, UP2 ;  /* 0x00000001ff087887 */ /* 0x000fe40009000000 */
[----:B------:R-:W-:-:S02]  /*1180*/  UISETP.NE.AND UP2, UPT, UR6, URZ, UPT ;  /* 0x000000ff0600728c */ /* 0x000fc4000bf45270 */
[----:B------:R-:W-:Y:S02]  /*1190*/  USEL UR5, URZ, 0x4, UP1 ;  /* 0x00000004ff057887 */ /* 0x000fe40008800000 */
[----:B------:R-:W-:Y:S02]  /*11a0*/  UISETP.NE.AND UP0, UPT, UR6, 0x1, UPT ;  /* 0x000000010600788c */ /* 0x000fe4000bf05270 */
[----:B------:R-:W-:Y:S02]  /*11b0*/  USEL UR6, URZ, 0x8, UP1 ;  /* 0x00000008ff067887 */ /* 0x000fe40008800000 */
[----:B------:R-:W-:Y:S02]  /*11c0*/  USEL UR7, UR5, 0x4, UP2 ;  /* 0x0000000405077887 */ /* 0x000fe40009000000 */
[----:B------:R-:W-:Y:S02]  /*11d0*/  USEL UR4, UR4, 0x2, UP0 ;  /* 0x0000000204047887 */ /* 0x000fe40008000000 */
[----:B------:R-:W-:-:S02]  /*11e0*/  USEL UR5, UR6, 0x8, UP0 ;  /* 0x0000000806057887 */ /* 0x000fc40008000000 */
[----:B------:R-:W-:-:S04]  /*11f0*/  UIADD3 UR4, UPT, UPT, UR4, UR7, UR8 ;  /* 0x0000000704047290 */ /* 0x000fc8000fffe008 */
[----:B------:R-:W-:-:S06]  /*1200*/  UIADD3 UR4, UPT, UPT, UR4, UR5, URZ ;  /* 0x0000000504047290 */ /* 0x000fcc000fffe0ff */
[----:B------:R-:W-:-:S07]  /*1210*/  IMAD.U32 R2, RZ, RZ, UR4 ;  /* 0x00000004ff027e24 */ /* 0x000fce000f8e00ff */
.L_x_17:
[----:B------:R-:W1:Y:S01]  /*1220*/  S2UR UR36, SR_CTAID.Z ;  /* 0x00000000002479c3 */ /* 0x000e620000002700 */
[----:B------:R-:W-:Y:S01]  /*1230*/  UISETP.GE.AND UP0, UPT, UR21, 0x1, UPT ;  /* 0x000000011500788c */ /* 0x000fe2000bf06270 */
[----:B------:R-:W-:-:S08]  /*1240*/  UMOV UR33, 0x3 ;  /* 0x0000000300217882 */ /* 0x000fd00000000000 */
[----:B------:R-:W-:Y:S05]  /*1250*/  BRA.U !UP0, `(.L_x_18) ;  /* 0x0000000108d47547 */ /* 0x000fea000b800000 */
[----:B------:R-:W2:Y:S01]  /*1260*/  LDCU.128 UR12, c[0x0][0xb10] ;  /* 0x00016200ff0c77ac */ /* 0x000ea20008000c00 */
[----:B------:R-:W3:Y:S01]  /*1270*/  LDCU UR6, c[0x0][0x370] ;  /* 0x00006e00ff0677ac */ /* 0x000ee20008000800 */
[----:B------:R-:W4:Y:S01]  /*1280*/  LDCU UR5, c[0x0][0x374] ;  /* 0x00006e80ff0577ac */ /* 0x000f220008000800 */
[----:B------:R-:W1:Y:S01]  /*1290*/  LDCU UR28, c[0x0][0xb0c] ;  /* 0x00016180ff1c77ac */ /* 0x000e620008000800 */
[----:B------:R-:W1:Y:S01]  /*12a0*/  LDCU UR4, c[0x0][0xb20] ;  /* 0x00016400ff0477ac */ /* 0x000e620008000800 */
[----:B------:R-:W1:Y:S01]  /*12b0*/  LDCU.64 UR8, c[0x0][0xb28] ;  /* 0x00016500ff0877ac */ /* 0x000e620008000a00 */
[----:B--2---:R-:W-:Y:S02]  /*12c0*/  UISETP.NE.AND UP0, UPT, UR14, 0x1, UPT ;  /* 0x000000010e00788c */ /* 0x004fe4000bf05270 */
[----:B----4-:R-:W-:Y:S02]  /*12d0*/  UIMAD.WIDE.U32 UR10, UR5, UR15, URZ ;  /* 0x0000000f050a72a5 */ /* 0x010fe4000f8e00ff */
[----:B---3--:R-:W-:-:S02]  /*12e0*/  UIMAD.WIDE.U32 UR22, UR6, UR12, URZ ;  /* 0x0000000c061672a5 */ /* 0x008fc4000f8e00ff */
[----:B-1----:R-:W-:Y:S02]  /*12f0*/  UISETP.NE.AND UP1, UPT, UR28, 0x1, UPT ;  /* 0x000000011c00788c */ /* 0x002fe4000bf25270 */
[----:B------:R-:W-:Y:S01]  /*1300*/  UISETP.NE.AND UP2, UPT, UR21, 0x1, UPT ;  /* 0x000000011500788c */ /* 0x000fe2000bf45270 */
[----:B------:R-:W-:Y:S02]  /*1310*/  UMOV UR10, UR11 ;  /* 0x0000000b000a7c82 */ /* 0x000fe40008000000 */
[----:B------:R-:W-:Y:S01]  /*1320*/  UMOV UR22, UR23 ;  /* 0x0000001700167c82 */ /* 0x000fe20008000000 */
[----:B------:R-:W-:Y:S02]  /*1330*/  @UP0 USHF.R.U32.HI UR5, URZ, UR4, UR10 ;  /* 0x00000004ff050299 */ /* 0x000fe4000801160a */
[----:B------:R-:W-:Y:S02]  /*1340*/  UIMAD.WIDE.U32 UR24, UR20, UR15, URZ ;  /* 0x0000000f141872a5 */ /* 0x000fe4000f8e00ff */
[----:B------:R-:W-:-:S02]  /*1350*/  UIMAD.WIDE.U32 UR10, UR5, UR8, URZ ;  /* 0x00000008050a72a5 */ /* 0x000fc4000f8e00ff */
[----:B------:R-:W-:Y:S02]  /*1360*/  @UP1 USHF.R.U32.HI UR6, URZ, UR13, UR22 ;  /* 0x0000000dff061299 */ /* 0x000fe40008011616 */
[----:B------:R-:W-:Y:S02]  /*1370*/  UIMAD.WIDE.U32 UR18, UR16, UR12, URZ ;  /* 0x0000000c101272a5 */ /* 0x000fe4000f8e00ff */
[----:B------:R-:W-:Y:S01]  /*1380*/  UIMAD.WIDE.U32 UR22, UR6, UR8, URZ ;  /* 0x00000008061672a5 */ /* 0x000fe2000f8e00ff */
[----:B------:R-:W-:Y:S01]  /*1390*/  UMOV UR24, UR25 ;  /* 0x0000001900187c82 */ /* 0x000fe20008000000 */
[----:B------:R-:W-:Y:S01]  /*13a0*/  UMOV UR10, UR11 ;  /* 0x0000000b000a7c82 */ /* 0x000fe20008000000 */
[----:B------:R-:W-:Y:S02]  /*13b0*/  USHF.R.U32.HI UR24, URZ, UR4, UR24 ;  /* 0x00000004ff187299 */ /* 0x000fe40008011618 */
[----:B------:R-:W-:Y:S02]  /*13c0*/  @UP2 USHF.R.U32.HI UR5, URZ, UR9, UR10 ;  /* 0x00000009ff052299 */ /* 0x000fe4000801160a */
[----:B------:R-:W-:Y:S01]  /*13d0*/  UMOV UR7, UR23 ;  /* 0x0000001700077c82 */ /* 0x000fe20008000000 */
[----:B------:R-:W-:Y:S01]  /*13e0*/  UMOV UR18, UR19 ;  /* 0x0000001300127c82 */ /* 0x000fe20008000000 */
[----:B------:R-:W-:-:S02]  /*13f0*/  @UP2 USHF.R.U32.HI UR6, URZ, UR9, UR7 ;  /* 0x00000009ff062299 */ /* 0x000fc40008011607 */
[----:B------:R-:W-:Y:S02]  /*1400*/  USHF.R.U32.HI UR18, URZ, UR13, UR18 ;  /* 0x0000000dff127299 */ /* 0x000fe40008011612 */
[----:B------:R-:W-:Y:S02]  /*1410*/  USEL UR4, UR20, UR24, !UP0 ;  /* 0x0000001814047287 */ /* 0x000fe4000c000000 */
[----:B------:R-:W-:Y:S02]  /*1420*/  UIMAD UR7, UR5, UR21, URZ ;  /* 0x00000015050772a4 */ /* 0x000fe4000f8e02ff */
[----:B------:R-:W-:Y:S02]  /*1430*/  USEL UR5, UR16, UR18, !UP1 ;  /* 0x0000001210057287 */ /* 0x000fe4000c800000 */
[----:B------:R-:W-:Y:S02]  /*1440*/  UIMAD UR12, UR6, UR21, URZ ;  /* 0x00000015060c72a4 */ /* 0x000fe4000f8e02ff */
[----:B------:R-:W-:-:S02]  /*1450*/  UISETP.GE.AND UP0, UPT, UR4, UR7, UPT ;  /* 0x000000070400728c */ /* 0x000fc4000bf06270 */
[----:B------:R-:W-:Y:S02]  /*1460*/  UIMAD.WIDE.U32 UR10, UR4, UR8, URZ ;  /* 0x00000008040a72a5 */ /* 0x000fe4000f8e00ff */
[----:B------:R-:W-:Y:S02]  /*1470*/  UISETP.GE.OR UP0, UPT, UR5, UR12, UP0 ;  /* 0x0000000c0500728c */ /* 0x000fe40008706670 */
[----:B------:R-:W-:Y:S02]  /*1480*/  UIMAD.WIDE.U32 UR12, UR5, UR8, URZ ;  /* 0x00000008050c72a5 */ /* 0x000fe4000f8e00ff */
[----:B------:R-:W-:Y:S01]  /*1490*/  UIADD3 UR10, UPT, UPT, -UR4, URZ, URZ ;  /* 0x000000ff040a7290 */ /* 0x000fe2000fffe1ff */
[----:B------:R-:W-:Y:S01]  /*14a0*/  UMOV UR8, UR11 ;  /* 0x0000000b00087c82 */ /* 0x000fe20008000000 */
[----:B------:R-:W-:Y:S02]  /*14b0*/  UIADD3 UR11, UPT, UPT, -UR5, URZ, URZ ;  /* 0x000000ff050b7290 */ /* 0x000fe4000fffe1ff */
[----:B------:R-:W-:-:S03]  /*14c0*/  USHF.R.U32.HI UR8, URZ, UR9, UR8 ;  /* 0x00000009ff087299 */ /* 0x000fc60008011608 */
[----:B------:R-:W-:Y:S01]  /*14d0*/  @!UP0 UMOV UR7, UR13 ;  /* 0x0000000d00078c82 */ /* 0x000fe20008000000 */
[----:B------:R-:W-:Y:S02]  /*14e0*/  UIMAD UR20, UR14, UR10, UR20 ;  /* 0x0000000a0e1472a4 */ /* 0x000fe4000f8e0214 */
[----:B------:R-:W-:Y:S02]  /*14f0*/  USEL UR8, UR4, UR8, !UP2 ;  /* 0x0000000804087287 */ /* 0x000fe4000d000000 */
[----:B------:R-:W-:Y:S02]  /*1500*/  @!UP0 USHF.R.U32.HI UR7, URZ, UR9, UR7 ;  /* 0x00000009ff078299 */ /* 0x000fe40008011607 */
[----:B------:R-:W-:Y:S02]  /*1510*/  UIADD3 UR9, UPT, UPT, -UR8, URZ, URZ ;  /* 0x000000ff08097290 */ /* 0x000fe4000fffe1ff */
[----:B------:R-:W-:Y:S02]  /*1520*/  @!UP0 USEL UR7, UR5, UR7, !UP2 ;  /* 0x0000000705078287 */ /* 0x000fe4000d000000 */
[----:B------:R-:W-:-:S02]  /*1530*/  UIMAD UR9, UR21, UR9, UR4 ;  /* 0x00000009150972a4 */ /* 0x000fc4000f8e0204 */
[----:B------:R-:W-:Y:S02]  /*1540*/  @!UP0 UIADD3 UR8, UPT, UPT, UR8, -UR7, URZ ;  /* 0x8000000708088290 */ /* 0x000fe4000fffe0ff */
[----:B------:R-:W-:Y:S02]  /*1550*/  @!UP0 UIMAD UR6, UR9, UR6, UR7 ;  /* 0x00000006090682a4 */ /* 0x000fe4000f8e0207 */
[----:B------:R-:W-:Y:S02]  /*1560*/  @!UP0 UIMAD UR4, UR8, UR21, UR5 ;  /* 0x00000015080482a4 */ /* 0x000fe4000f8e0205 */
[----:B------:R-:W-:Y:S02]  /*1570*/  UIMAD UR16, UR28, UR11, UR16 ;  /* 0x0000000b1c1072a4 */ /* 0x000fe4000f8e0210 */
[----:B------:R-:W-:Y:S01]  /*1580*/  UIMAD UR20, UR4, UR14, UR20 ;  /* 0x0000000e041472a4 */ /* 0x000fe2000f8e0214 */
[----:B------:R-:W-:Y:S02]  /*1590*/  @!UP0 UMOV UR5, UR6 ;  /* 0x0000000600058c82 */ /* 0x000fe40008000000 */
[----:B------:R-:W-:-:S12]  /*15a0*/  UIMAD UR16, UR5, UR28, UR16 ;  /* 0x0000001c051072a4 */ /* 0x000fd8000f8e0210 */
.L_x_18:
[----:B------:R-:W-:Y:S02]  /*15b0*/  UISETP.NE.AND UP0, UPT, UR29, 0x1, UPT ;  /* 0x000000011d00788c */ /* 0x000fe4000bf05270 */
[----:B------:R-:W-:Y:S02]  /*15c0*/  ULOP3.LUT UR27, UR27, 0xffff, URZ, 0xc0, !UPT ;  /* 0x0000ffff1b1b7892 */ /* 0x000fe4000f8ec0ff */
[----:B------:R-:W-:Y:S02]  /*15d0*/  ULOP3.LUT UR26, UR26, 0xffff, URZ, 0xc0, !UPT ;  /* 0x0000ffff1a1a7892 */ /* 0x000fe4000f8ec0ff */
[----:B------:R-:W-:Y:S02]  /*15e0*/  UISETP.NE.AND UP1, UPT, UR17, 0x2, UPT ;  /* 0x000000021100788c */ /* 0x000fe4000bf25270 */
[----:B------:R-:W-:Y:S02]  /*15f0*/  ULOP3.LUT UR31, UR31, 0x400, URZ, 0xc0, !UPT ;  /* 0x000004001f1f7892 */ /* 0x000fe4000f8ec0ff */
[----:B------:R-:W-:-:S02]  /*1600*/  ULOP3.LUT UR30, UR30, 0x1000, URZ, 0xc0, !UPT ;  /* 0x000010001e1e7892 */ /* 0x000fc4000f8ec0ff */
[----:B------:R-:W-:Y:S02]  /*1610*/  USHF.L.U32 UR27, UR34, UR27, URZ ;  /* 0x0000001b221b7299 */ /* 0x000fe400080006ff */
[----:B------:R-:W-:Y:S01]  /*1620*/  USHF.L.U32 UR26, UR33, UR26, URZ ;  /* 0x0000001a211a7299 */ /* 0x000fe200080006ff */
[----:B------:R-:W-:Y:S11]  /*1630*/  BRA.U UP0, `(.L_x_19) ;  /* 0x0000000100447547 */ /* 0x000ff6000b800000 */
[----:B------:R-:W2:Y:S01]  /*1640*/  LDCU.128 UR8, c[0x0][0xb10] ;  /* 0x00016200ff0877ac */ /* 0x000ea20008000c00 */
[----:B------:R-:W3:Y:S01]  /*1650*/  LDCU UR12, c[0x0][0xb0c] ;  /* 0x00016180ff0c77ac */ /* 0x000ee20008000800 */
[----:B------:R-:W4:Y:S01]  /*1660*/  LDCU UR13, c[0x0][0xb20] ;  /* 0x00016400ff0d77ac */ /* 0x000f220008000800 */
[----:B--2---:R-:W-:Y:S02]  /*1670*/  UIMAD.WIDE.U32 UR6, UR16, UR8, URZ ;  /* 0x00000008100672a5 */ /* 0x004fe4000f8e00ff */
[----:B------:R-:W-:Y:S02]  /*1680*/  UIMAD.WIDE.U32 UR4, UR20, UR11, URZ ;  /* 0x0000000b140472a5 */ /* 0x000fe4000f8e00ff */
[----:B---3--:R-:W-:Y:S02]  /*1690*/  UISETP.NE.AND UP2, UPT, UR12, 0x1, UPT ;  /* 0x000000010c00788c */ /* 0x008fe4000bf45270 */
[----:B------:R-:W-:Y:S01]  /*16a0*/  UISETP.NE.AND UP0, UPT, UR10, 0x1, UPT ;  /* 0x000000010a00788c */ /* 0x000fe2000bf05270 */
[----:B------:R-:W-:-:S02]  /*16b0*/  UMOV UR6, UR7 ;  /* 0x0000000700067c82 */ /* 0x000fc40008000000 */
[----:B------:R-:W-:Y:S01]  /*16c0*/  UMOV UR4, UR5 ;  /* 0x0000000500047c82 */ /* 0x000fe20008000000 */
[----:B------:R-:W-:Y:S02]  /*16d0*/  USHF.R.U32.HI UR6, URZ, UR9, UR6 ;  /* 0x00000009ff067299 */ /* 0x000fe40008011606 */
[----:B----4-:R-:W-:Y:S02]  /*16e0*/  USHF.R.U32.HI UR4, URZ, UR13, UR4 ;  /* 0x0000000dff047299 */ /* 0x010fe40008011604 */
[----:B------:R-:W-:Y:S02]  /*16f0*/  USEL UR5, UR16, UR6, !UP2 ;  /* 0x0000000610057287 */ /* 0x000fe4000d000000 */
[----:B------:R-:W-:-:S04]  /*1700*/  USEL UR4, UR20, UR4, !UP0 ;  /* 0x0000000414047287 */ /* 0x000fc8000c000000 */
[----:B------:R-:W-:Y:S02]  /*1710*/  UIADD3 UR6, UPT, UPT, UR5, -UR4, URZ ;  /* 0x8000000405067290 */ /* 0x000fe4000fffe0ff */
[----:B------:R-:W-:Y:S02]  /*1720*/  UIADD3 UR4, UPT, UPT, -UR5, UR4, URZ ;  /* 0x0000000405047290 */ /* 0x000fe4000fffe1ff */
[----:B------:R-:W-:Y:S02]  /*1730*/  UIMAD UR20, UR6, UR10, UR20 ;  /* 0x0000000a061472a4 */ /* 0x000fe4000f8e0214 */
[----:B------:R-:W-:-:S12]  /*1740*/  UIMAD UR16, UR4, UR12, UR16 ;  /* 0x0000000c041072a4 */ /* 0x000fd8000f8e0210 */
.L_x_19:
[----:B------:R-:W-:Y:S05]  /*1750*/  BRA.U !UP5, `(.L_x_20) ;  /* 0x000000010d0c7547 */ /* 0x000fea000b800000 */
[----:B------:R-:W-:Y:S01]  /*1760*/  UCGABAR_WAIT ;  /* 0x0000000000007dc7 */ /* 0x000fe20008000000 */
[----:B------:R-:W-:Y:S01]  /*1770*/  CCTL.IVALL ;  /* 0x00000000ff00798f */ /* 0x000fe20002000000 */
[----:B------:R-:W-:Y:S05]  /*1780*/  BRA `(.L_x_21) ;  /* 0x0000000000047947 */ /* 0x000fea0003800000 */
.L_x_20:
[----:B------:R-:W-:Y:S06]  /*1790*/  BAR.SYNC.DEFER_BLOCKING 0x0 ;  /* 0x0000000000007b1d */ /* 0x000fec0000010000 */
.L_x_21:
[----:B------:R-:W-:Y:S05]  /*17a0*/  BRA.U UP1, `(.L_x_22) ;  /* 0x0000001101dc7547 */ /* 0x000fea000b800000 */
[----:B------:R-:W2:Y:S01]  /*17b0*/  LDCU UR7, c[0x0][0x38c] ;  /* 0x00007180ff0777ac */ /* 0x000ea20008000800 */
[----:B------:R-:W3:Y:S01]  /*17c0*/  S2UR UR8, SR_CgaCtaId ;  /* 0x00000000000879c3 */ /* 0x000ee20000008800 */
[----:B------:R-:W-:Y:S01]  /*17d0*/  PLOP3.LUT P1, PT, PT, PT, UP3, 0x80, 0x8 ;  /* 0x000000000008781c */ /* 0x000fe20003f2f038 */
[----:B------:R-:W-:Y:S01]  /*17e0*/  IMAD.MOV.U32 R12, RZ, RZ, 0x1 ;  /* 0x00000001ff0c7424 */ /* 0x000fe200078e00ff */
[----:B------:R-:W-:Y:S01]  /*17f0*/  UISETP.NE.AND UP0, UPT, UR17, URZ, UPT ;  /* 0x000000ff1100728c */ /* 0x000fe2000bf05270 */
[----:B------:R-:W-:Y:S01]  /*1800*/  ISETP.EQ.OR P2, PT, R0, RZ, P3 ;  /* 0x000000ff0000720c */ /* 0x000fe20001f42670 */
[----:B------:R-:W-:Y:S01]  /*1810*/  UMOV UR21, 0x400 ;  /* 0x0000040000157882 */ /* 0x000fe20000000000 */
[----:B------:R-:W-:Y:S01]  /*1820*/  USHF.L.U32 UR5, UR32, 0x5, URZ ;  /* 0x0000000520057899 */ /* 0x000fe200080006ff */
[----:B------:R-:W-:Y:S01]  /*1830*/  PLOP3.LUT P1, PT, P1, PT, PT, 0x8, 0x80 ;  /* 0x000000000080781c */ /* 0x000fe20000f2e170 */
[----:B------:R-:W-:Y:S01]  /*1840*/  USEL UR25, UR53, 0x2, UP0 ;  /* 0x0000000235197887 */ /* 0x000fe20008000000 */
[----:B------:R-:W-:Y:S01]  /*1850*/  CS2R R10, SRZ ;  /* 0x00000000000a7805 */ /* 0x000fe2000001ff00 */
[----:B------:R-:W-:Y:S01]  /*1860*/  IMAD.MOV.U32 R9, RZ, RZ, RZ ;  /* 0x000000ffff097224 */ /* 0x000fe200078e00ff */
[----:B------:R-:W4:Y:S01]  /*1870*/  LDCU UR42, c[0x0][0x370] ;  /* 0x00006e00ff2a77ac */ /* 0x000f220008000800 */
[----:B------:R-:W-:Y:S01]  /*1880*/  IMAD.MOV.U32 R8, RZ, RZ, 0x1 ;  /* 0x00000001ff087424 */ /* 0x000fe200078e00ff */
[----:B------:R-:W1:Y:S01]  /*1890*/  LDCU.64 UR28, c[0x0][0x348] ;  /* 0x00006900ff1c77ac */ /* 0x000e620008000a00 */
[----:B--2---:R-:W-:-:S02]  /*18a0*/  UIADD3 UR6, UPT, UPT, UR7, 0x1f, URZ ;  /* 0x0000001f07067890 */ /* 0x004fc4000fffe0ff */
[----:B------:R-:W-:Y:S02]  /*18b0*/  UIADD3 UR48, UPT, UPT, UR7, 0x3e, URZ ;  /* 0x0000003e07307890 */ /* 0x000fe4000fffe0ff */
[----:B------:R-:W-:Y:S02]  /*18c0*/  USHF.R.S32.HI UR4, URZ, 0x1f, UR6 ;  /* 0x0000001fff047899 */ /* 0x000fe40008011406 */
[----:B---3--:R-:W-:Y:S02]  /*18d0*/  ULEA UR21, UR8, UR21, 0x18 ;  /* 0x0000001508157291 */ /* 0x008fe4000f8ec0ff */
[----:B------:R-:W-:Y:S02]  /*18e0*/  ULEA.HI UR4, UR4, UR6, URZ, 0x5 ;  /* 0x0000000604047291 */ /* 0x000fe4000f8f28ff */
[----:B------:R-:W-:Y:S02]  /*18f0*/  UIADD3 UR6, UPT, UPT, UR7, -0x1, URZ ;  /* 0xffffffff07067890 */ /* 0x000fe4000fffe0ff */
[----:B------:R-:W-:-:S02]  /*1900*/  USHF.R.S32.HI UR44, URZ, 0x5, UR4 ;  /* 0x00000005ff2c7899 */ /* 0x000fc40008011404 */
[----:B------:R-:W-:Y:S02]  /*1910*/  UISETP.GE.U32.AND UP1, UPT, UR6, -0x3f, UPT ;  /* 0xffffffc10600788c */ /* 0x000fe4000bf26070 */
[----:B------:R-:W-:Y:S02]  /*1920*/  UISETP.LT.U32.AND UP0, UPT, UR44, 0x4, UPT ;  /* 0x000000042c00788c */ /* 0x000fe4000bf01070 */
[----:B------:R-:W-:Y:S02]  /*1930*/  ULEA UR38, UR31, UR21, 0x2 ;  /* 0x000000151f267291 */ /* 0x000fe4000f8e10ff */
[----:B------:R-:W-:Y:S02]  /*1940*/  USEL UR43, UR44, 0x4, UP0 ;  /* 0x000000042c2b7887 */ /* 0x000fe40008000000 */
[----:B------:R-:W-:Y:S02]  /*1950*/  ULEA UR37, UR30, UR21, 0x2 ;  /* 0x000000151e257291 */ /* 0x000fe4000f8e10ff */
[----:B------:R-:W-:-:S02]  /*1960*/  UIADD3 UR24, UPT, UPT, UR43, -0x1, URZ ;  /* 0xffffffff2b187890 */ /* 0x000fc4000fffe0ff */
[----:B------:R-:W-:Y:S01]  /*1970*/  @UP1 UIADD3 UR24, UPT, UPT, UR43, URZ, URZ ;  /* 0x000000ff2b181290 */ /* 0x000fe2000fffe0ff */
[----:B------:R-:W2:Y:S01]  /*1980*/  LDCU UR41, c[0x0][0x374] ;  /* 0x00006e80ff2977ac */ /* 0x000ea20008000800 */
[----:B------:R-:W-:Y:S02]  /*1990*/  ULOP3.LUT UR47, UR5, 0x20, URZ, 0xe2, !UPT ;  /* 0x00000020052f7892 */ /* 0x000fe4000f8ee2ff */
[----:B------:R-:W-:Y:S02]  /*19a0*/  UIADD3 UR38, UPT, UPT, UR38, 0x8800, URZ ;  /* 0x0000880026267890 */ /* 0x000fe4000fffe0ff */
[----:B------:R-:W-:Y:S02]  /*19b0*/  UIADD3 UR37, UPT, UPT, UR37, 0x10800, URZ ;  /* 0x0001080025257890 */ /* 0x000fe4000fffe0ff */
[----:B------:R-:W-:Y:S02]  /*19c0*/  UIADD3 UR46, UPT, UPT, UR44, -UR43, URZ ;  /* 0x8000002b2c2e7290 */ /* 0x000fe4000fffe0ff */
[----:B------:R-:W-:Y:S01]  /*19d0*/  UIADD3 UR24, UPT, UPT, UR24, 0x1, URZ ;  /* 0x0000000118187890 */ /* 0x000fe2000fffe0ff */
[----:B-1--4-:R-:W-:-:S11]  /*19e0*/  UMOV UR7, URZ ;  /* 0x000000ff00077c82 */ /* 0x012fd60008000000 */
.L_x_42:
[----:B-1----:R-:W1:Y:S02]  /*19f0*/  S2UR UR4, SR_CgaCtaId ;  /* 0x00000000000479c3 */ /* 0x002e640000008800 */
[----:B-1----:R-:W-:-:S09]  /*1a00*/  UISETP.NE.AND UP0, UPT, UR4, URZ, UPT ;  /* 0x000000ff0400728c */ /* 0x002fd2000bf05270 */
[----:B------:R-:W-:Y:S05]  /*1a10*/  BRA.U UP0, `(.L_x_23) ;  /* 0x0000000100287547 */ /* 0x000fea000b800000 */
[----:B------:R-:W-:Y:S02]  /*1a20*/  LEA R0, R9, UR21, 0x3 ;  /* 0x0000001509007c11 */ /* 0x000fe4000f8e18ff */
[----:B------:R-:W-:-:S04]  /*1a30*/  SHF.L.U32 R3, R8, 0x1f, RZ ;  /* 0x0000001f08037819 */ /* 0x000fc800000006ff */
[----:B------:R-:W1:Y:S02]  /*1a40*/  SYNCS.PHASECHK.TRANS64.TRYWAIT P0, [R0+URZ+0x100], R3 ;  /* 0x00010003000075a7 */ /* 0x000e6400080011ff */
[----:B-1----:R-:W-:Y:S05]  /*1a50*/  @!P0 BRA `(.L_x_24) ;  /* 0x0000009c00848947 */ /* 0x002fea0003800000 */
.L_x_174:
[----:B------:R3:W-:Y:S01]  /*1a60*/  SYNCS.ARRIVE.TRANS64.A1T0 RZ, [R0+URZ+0xf0], RZ ;  /* 0x0000f0ff00ff79a7 */ /* 0x0007e200081000ff */
[----:B------:R-:W-:-:S05]  /*1a70*/  VIADD R9, R9, 0x1 ;  /* 0x0000000109097836 */ /* 0x000fca0000000000 */
[----:B------:R-:W-:-:S04]  /*1a80*/  ISETP.NE.AND P0, PT, R9, 0x2, PT ;  /* 0x000000020900780c */ /* 0x000fc80003f05270 */
[----:B-1----:R-:W-:Y:S02]  /*1a90*/  SEL R3, RZ, 0x1, P0 ;  /* 0x00000001ff037807 */ /* 0x002fe40000000000 */
[----:B------:R-:W-:Y:S02]  /*1aa0*/  SEL R9, R9, RZ, P0 ;  /* 0x000000ff09097207 */ /* 0x000fe40000000000 */
[----:B------:R-:W-:-:S07]  /*1ab0*/  LOP3.LUT R8, R8, R3, RZ, 0x3c, !PT ;  /* 0x0000000308087212 */ /* 0x000fce00078e3cff */
.L_x_23:
[----:B------:R-:W-:Y:S01]  /*1ac0*/  ULEA UR4, UR7, UR21, 0x3 ;  /* 0x0000001507047291 */ /* 0x000fe2000f8e18ff */
[----:B---3--:R-:W-:Y:S01]  /*1ad0*/  SHF.L.U32 R0, R12, 0x1f, RZ ;  /* 0x0000001f0c007819 */ /* 0x008fe200000006ff */
[----:B------:R-:W-:Y:S02]  /*1ae0*/  UISETP.GE.U32.AND UP0, UPT, UR48, 0x3f, UPT ;  /* 0x0000003f3000788c */ /* 0x000fe4000bf06070 */
[----:B------:R-:W-:Y:S02]  /*1af0*/  ULEA UR11, UR20, UR49, 0x1 ;  /* 0x00000031140b7291 */ /* 0x000fe4000f8e08ff */
[----:B------:R-:W-:Y:S02]  /*1b00*/  ULEA UR35, UR16, UR47, 0x6 ;  /* 0x0000002f10237291 */ /* 0x000fe4000f8e30ff */
[----:B------:R-:W-:Y:S01]  /*1b10*/  USHF.L.U32 UR11, UR11, 0x7, URZ ;  /* 0x000000070b0b7899 */ /* 0x000fe200080006ff */
[----:B------:R1:W3:Y:S01]  /*1b20*/  SYNCS.PHASECHK.TRANS64.TRYWAIT P0, [UR4+0x20], R0 ;  /* 0x00002000ff0075a7 */ /* 0x0002e20008001104 */
[----:B------:R-:W-:Y:S01]  /*1b30*/  UMOV UR6, URZ ;  /* 0x000000ff00067c82 */ /* 0x000fe20008000000 */
[----:B------:R-:W-:Y:S09]  /*1b40*/  BRA.U !UP0, `(.L_x_25) ;  /* 0x0000000108c87547 */ /* 0x000ff2000b800000 */
[----:B------:R-:W-:Y:S01]  /*1b50*/  UMOV UR13, URZ ;  /* 0x000000ff000d7c82 */ /* 0x000fe20008000000 */
[----:B------:R-:W-:-:S05]  /*1b60*/  UMOV UR4, UR7 ;  /* 0x0000000700047c82 */ /* 0x000fca0008000000 */
.L_x_31:
[----:B------:R-:W-:Y:S01]  /*1b70*/  ULEA UR33, UR4, UR21, 0x3 ;  /* 0x0000001504217291 */ /* 0x000fe2000f8e18ff */
[----:B---3--:R-:W-:Y:S01]  /*1b80*/  @!P3 MOV R2, 0xa000 ;  /* 0x0000a0000002b802 */ /* 0x008fe20000000f00 */
[----:B-1-3--:R-:W-:Y:S10]  /*1b90*/  @P0 BRA `(.L_x_26) ;  /* 0x00000000000c0947 */ /* 0x00aff40003800000 */
[----:B------:R-:W-:-:S04]  /*1ba0*/  SHF.L.U32 R3, R12, 0x1f, RZ ;  /* 0x0000001f0c037819 */ /* 0x000fc800000006ff */
[----:B------:R-:W3:Y:S02]  /*1bb0*/  SYNCS.PHASECHK.TRANS64.TRYWAIT P0, [UR33+0x20], R3 ;  /* 0x00002003ff0075a7 */ /* 0x000ee40008001121 */
[----:B---3--:R-:W-:Y:S05]  /*1bc0*/  @!P0 BRA `(.L_x_27) ;  /* 0x0000009c003c8947 */ /* 0x008fea0003800000 */
.L_x_26:
[----:B------:R3:W-:Y:S01]  /*1bd0*/  @!P3 SYNCS.ARRIVE.TRANS64 RZ, [UR33], R2 ;  /* 0x00000002ffffb9a7 */ /* 0x0007e20008000021 */
[----:B------:R-:W-:-:S04]  /*1be0*/  ULOP3.LUT UR5, UR25, 0x2, URZ, 0xfc, !UPT ;  /* 0x0000000219057892 */ /* 0x000fc8000f8efcff */
[----:B------:R-:W-:-:S09]  /*1bf0*/  UISETP.NE.AND UP0, UPT, UR5, 0x2, UPT ;  /* 0x000000020500788c */ /* 0x000fd2000bf05270 */
[----:B------:R-:W-:Y:S05]  /*1c00*/  BRA.U UP0, `(.L_x_28) ;  /* 0x0000000100047547 */ /* 0x000fea000b800000 */
[----:B--2---:R-:W-:Y:S05]  /*1c10*/  BPT.TRAP 0x1 ;  /* 0x000000040000795c */ /* 0x004fea0000300000 */
.L_x_28:
[----:B------:R-:W-:Y:S04]  /*1c20*/  BSSY.RECONVERGENT B0, `(.L_x_29) ;  /* 0x0000003000007945 */ /* 0x000fe80003800200 */
[----:B------:R-:W-:Y:S05]  /*1c30*/  @P2 BRA `(.L_x_30) ;  /* 0x0000000000042947 */ /* 0x000fea0003800000 */
[----:B--2---:R-:W-:Y:S05]  /*1c40*/  BPT.TRAP 0x1 ;  /* 0x000000040000795c */ /* 0x004fea0000300000 */
.L_x_30:
[----:B--2---:R-:W-:Y:S05]  /*1c50*/  BSYNC.RECONVERGENT B0 ;  /* 0x0000000000007941 */ /* 0x004fea0003800200 */
.L_x_29:
[----:B------:R-:W-:Y:S02]  /*1c60*/  UIADD3 UR5, UPT, UPT, UR4, 0x1, URZ ;  /* 0x0000000104057890 */ /* 0x000fe4000fffe0ff */
[----:B------:R-:W-:Y:S02]  /*1c70*/  USHF.L.U32 UR34, UR13, 0x5, URZ ;  /* 0x000000050d227899 */ /* 0x000fe400080006ff */
[----:B------:R-:W-:Y:S02]  /*1c80*/  UISETP.NE.AND UP0, UPT, UR5, 0x4, UPT ;  /* 0x000000040500788c */ /* 0x000fe4000bf05270 */
[----:B------:R-:W-:Y:S02]  /*1c90*/  UIADD3 UR13, UPT, UPT, UR13, 0x1, URZ ;  /* 0x000000010d0d7890 */ /* 0x000fe4000fffe0ff */
[----:B------:R-:W-:Y:S02]  /*1ca0*/  USEL UR6, URZ, 0x1, UP0 ;  /* 0x00000001ff067887 */ /* 0x000fe40008000000 */
[----:B------:R-:W-:-:S02]  /*1cb0*/  USEL UR7, UR5, URZ, UP0 ;  /* 0x000000ff05077287 */ /* 0x000fc40008000000 */
[----:B------:R-:W-:Y:S02]  /*1cc0*/  UIADD3 UR14, UP1, UPT, UR28, 0x80, URZ ;  /* 0x000000801c0e7890 */ /* 0x000fe4000ff3e0ff */
[----:B------:R-:W-:Y:S01]  /*1cd0*/  ULEA UR5, UR7, UR21, 0x3 ;  /* 0x0000001507057291 */ /* 0x000fe2000f8e18ff */
[----:B------:R-:W-:Y:S01]  /*1ce0*/  LOP3.LUT R12, R12, UR6, RZ, 0x3c, !PT ;  /* 0x000000060c0c7c12 */ /* 0x000fe2000f8e3cff */
[----:B------:R-:W-:Y:S02]  /*1cf0*/  ULEA UR6, UR4, UR31, 0xb ;  /* 0x0000001f04067291 */ /* 0x000fe4000f8e58ff */
[----:B------:R-:W-:Y:S01]  /*1d00*/  UIADD3.X UR15, UPT, UPT, URZ, UR29, URZ, UP1, !UPT ;  /* 0x0000001dff0f7290 */ /* 0x000fe20008ffe4ff */
[----:B-1----:R-:W-:Y:S01]  /*1d10*/  SHF.L.U32 R0, R12, 0x1f, RZ ;  /* 0x0000001f0c007819 */ /* 0x002fe200000006ff */
[----:B------:R-:W-:Y:S02]  /*1d20*/  ULEA UR6, UR6, UR21, 0x2 ;  /* 0x0000001506067291 */ /* 0x000fe4000f8e10ff */
[----:B------:R-:W-:Y:S01]  /*1d30*/  UPRMT UR16, URZ, 0x5410, UR27 ;  /* 0x00005410ff107896 */ /* 0x000fe2000800001b */
[----:B------:R4:W1:Y:S01]  /*1d40*/  SYNCS.PHASECHK.TRANS64.TRYWAIT P0, [UR5+0x20], R0 ;  /* 0x00002000ff0075a7 */ /* 0x0008620008001105 */
[----:B------:R-:W-:-:S02]  /*1d50*/  ULEA UR5, UR4, UR30, 0xd ;  /* 0x0000001e04057291 */ /* 0x000fc4000f8e68ff */
[----:B------:R-:W-:Y:S02]  /*1d60*/  UIADD3 UR4, UP0, UPT, UR28, 0x180, URZ ;  /* 0x000001801c047890 */ /* 0x000fe4000ff1e0ff */
[----:B------:R-:W-:Y:S02]  /*1d70*/  ULEA UR5, UR5, UR21, 0x2 ;  /* 0x0000001505057291 */ /* 0x000fe4000f8e10ff */
[----:B------:R-:W-:Y:S02]  /*1d80*/  UIADD3 UR32, UPT, UPT, UR6, 0x8800, URZ ;  /* 0x0000880006207890 */ /* 0x000fe4000fffe0ff */
[----:B------:R-:W-:Y:S02]  /*1d90*/  UIADD3 UR8, UPT, UPT, UR5, 0x10800, URZ ;  /* 0x0001080005087890 */ /* 0x000fe4000fffe0ff */
[----:B------:R-:W-:Y:S02]  /*1da0*/  UIADD3.X UR5, UPT, UPT, URZ, UR29, URZ, UP0, !UPT ;  /* 0x0000001dff057290 */ /* 0x000fe400087fe4ff */
[----:B------:R-:W-:-:S02]  /*1db0*/  UISETP.NE.AND UP0, UPT, UR13, UR24, UPT ;  /* 0x000000180d00728c */ /* 0x000fc4000bf05270 */
[----:B------:R-:W-:Y:S01]  /*1dc0*/  UPRMT UR6, URZ, 0x5410, UR26 ;  /* 0x00005410ff067896 */ /* 0x000fe2000800001a */
[----:B------:R-:W-:Y:S01]  /*1dd0*/  UMOV UR18, 0x0 ;  /* 0x0000000000127882 */ /* 0x000fe20000000000 */
[----:B------:R-:W-:Y:S01]  /*1de0*/  UMOV UR19, 0x10000000 ;  /* 0x1000000000137882 */ /* 0x000fe20000000000 */
[----:B------:R-:W-:Y:S01]  /*1df0*/  UMOV UR12, UR36 ;  /* 0x00000024000c7c82 */ /* 0x000fe20008000000 */
[----:B------:R-:W-:Y:S01]  /*1e00*/  UMOV UR9, UR33 ;  /* 0x0000002100097c82 */ /* 0x000fe20008000000 */
[----:B------:R-:W-:Y:S01]  /*1e10*/  UMOV UR10, UR34 ;  /* 0x00000022000a7c82 */ /* 0x000fe20008000000 */
[----:B------:R-:W-:Y:S03]  /*1e20*/  UTMALDG.3D.MULTICAST [UR32], [UR14], UR16, desc[UR18] ;  /* 0x000012200e0073b4 */ /* 0x000fe60008011810 */
[----:B------:R2:W-:Y:S02]  /*1e30*/  UTMALDG.3D.MULTICAST [UR8], [UR4], UR6, desc[UR18] ;  /* 0x00001208040073b4 */ /* 0x0005e40008011806 */
[----:B--2---:R-:W-:Y:S01]  /*1e40*/  UMOV UR6, UR24 ;  /* 0x0000001800067c82 */ /* 0x004fe20008000000 */
[----:B------:R-:W-:Y:S01]  /*1e50*/  UMOV UR4, UR7 ;  /* 0x0000000700047c82 */ /* 0x000fe20008000000 */
[----:B----4-:R-:W-:Y:S05]  /*1e60*/  BRA.U UP0, `(.L_x_31) ;  /* 0xfffffffd00407547 */ /* 0x010fea000b83ffff */
.L_x_25:
[----:B------:R-:W-:Y:S01]  /*1e70*/  ULEA UR4, UR7, UR21, 0x3 ;  /* 0x0000001507047291 */ /* 0x000fe2000f8e18ff */
[----:B-1----:R-:W-:Y:S01]  /*1e80*/  SHF.L.U32 R0, R12, 0x1f, RZ ;  /* 0x0000001f0c007819 */ /* 0x002fe200000006ff */
[----:B------:R-:W-:Y:S01]  /*1e90*/  @!P1 SYNCS.ARRIVE.TRANS64.A1T0 RZ, [UR21+0x88], RZ ;  /* 0x000088ffffff99a7 */ /* 0x000fe20008100015 */
[----:B------:R-:W-:-:S06]  /*1ea0*/  UISETP.GT.AND UP0, UPT, UR44, UR43, UPT ;  /* 0x0000002b2c00728c */ /* 0x000fcc000bf04270 */
[----:B---3--:R1:W3:Y:S03]  /*1eb0*/  SYNCS.PHASECHK.TRANS64.TRYWAIT P0, [UR4+0x20], R0 ;  /* 0x00002000ff0075a7 */ /* 0x0082e60008001104 */
[----:B------:R-:W-:Y:S05]  /*1ec0*/  BRA.U !UP0, `(.L_x_32) ;  /* 0x0000000108bc7547 */ /* 0x000fea000b800000 */
[----:B------:R-:W-:Y:S01]  /*1ed0*/  UIADD3 UR13, UPT, UPT, UR46, UR6, URZ ;  /* 0x000000062e0d7290 */ /* 0x000fe2000fffe0ff */
[----:B------:R-:W-:-:S11]  /*1ee0*/  UMOV UR4, UR7 ;  /* 0x0000000700047c82 */ /* 0x000fd60008000000 */
.L_x_38:
[----:B------:R-:W-:Y:S01]  /*1ef0*/  ULEA UR17, UR4, UR21, 0x3 ;  /* 0x0000001504117291 */ /* 0x000fe2000f8e18ff */
[----:B---3--:R-:W-:Y:S01]  /*1f00*/  @!P3 MOV R2, 0xa000 ;  /* 0x0000a0000002b802 */ /* 0x008fe20000000f00 */
[----:B-1-3--:R-:W-:Y:S10]  /*1f10*/  @P0 BRA `(.L_x_33) ;  /* 0x00000000000c0947 */ /* 0x00aff40003800000 */
[----:B------:R-:W-:-:S04]  /*1f20*/  SHF.L.U32 R3, R12, 0x1f, RZ ;  /* 0x0000001f0c037819 */ /* 0x000fc800000006ff */
[----:B------:R-:W3:Y:S02]  /*1f30*/  SYNCS.PHASECHK.TRANS64.TRYWAIT P0, [UR17+0x20], R3 ;  /* 0x00002003ff0075a7 */ /* 0x000ee40008001111 */
[----:B---3--:R-:W-:Y:S05]  /*1f40*/  @!P0 BRA `(.L_x_34) ;  /* 0x0000009800748947 */ /* 0x008fea0003800000 */
.L_x_33:
[----:B------:R3:W-:Y:S01]  /*1f50*/  @!P3 SYNCS.ARRIVE.TRANS64 RZ, [UR17], R2 ;  /* 0x00000002ffffb9a7 */ /* 0x0007e20008000011 */
[----:B------:R-:W-:-:S04]  /*1f60*/  ULOP3.LUT UR5, UR25, 0x2, URZ, 0xfc, !UPT ;  /* 0x0000000219057892 */ /* 0x000fc8000f8efcff */
[----:B------:R-:W-:-:S09]  /*1f70*/  UISETP.NE.AND UP0, UPT, UR5, 0x2, UPT ;  /* 0x000000020500788c */ /* 0x000fd2000bf05270 */
[----:B------:R-:W-:Y:S05]  /*1f80*/  BRA.U UP0, `(.L_x_35) ;  /* 0x0000000100047547 */ /* 0x000fea000b800000 */
[----:B--2---:R-:W-:Y:S05]  /*1f90*/  BPT.TRAP 0x1 ;  /* 0x000000040000795c */ /* 0x004fea0000300000 */
.L_x_35:
[----:B------:R-:W-:Y:S04]  /*1fa0*/  BSSY.RECONVERGENT B0, `(.L_x_36) ;  /* 0x0000003000007945 */ /* 0x000fe80003800200 */
[----:B------:R-:W-:Y:S05]  /*1fb0*/  @P2 BRA `(.L_x_37) ;  /* 0x0000000000042947 */ /* 0x000fea0003800000 */
[----:B--2---:R-:W-:Y:S05]  /*1fc0*/  BPT.TRAP 0x1 ;  /* 0x000000040000795c */ /* 0x004fea0000300000 */
.L_x_37:
[----:B--2---:R-:W-:Y:S05]  /*1fd0*/  BSYNC.RECONVERGENT B0 ;  /* 0x0000000000007941 */ /* 0x004fea0003800200 */
.L_x_36:
[----:B------:R-:W-:Y:S02]  /*1fe0*/  UIADD3 UR5, UPT, UPT, UR4, 0x1, URZ ;  /* 0x0000000104057890 */ /* 0x000fe4000fffe0ff */
[----:B------:R-:W-:Y:S02]  /*1ff0*/  UIADD3 UR14, UP1, UPT, UR28, 0x80, URZ ;  /* 0x000000801c0e7890 */ /* 0x000fe4000ff3e0ff */
[----:B------:R-:W-:Y:S02]  /*2000*/  UISETP.NE.AND UP0, UPT, UR5, 0x4, UPT ;  /* 0x000000040500788c */ /* 0x000fe4000bf05270 */
[----:B------:R-:W-:Y:S02]  /*2010*/  ULEA UR16, UR4, UR38, 0xd ;  /* 0x0000002604107291 */ /* 0x000fe4000f8e68ff */
[----:B------:R-:W-:Y:S02]  /*2020*/  USEL UR8, URZ, 0x1, UP0 ;  /* 0x00000001ff087887 */ /* 0x000fe40008000000 */
[----:B------:R-:W-:-:S02]  /*2030*/  USEL UR7, UR5, URZ, UP0 ;  /* 0x000000ff05077287 */ /* 0x000fc40008000000 */
[----:B------:R-:W-:Y:S02]  /*2040*/  UIADD3 UR22, UP0, UPT, UR28, 0x180, URZ ;  /* 0x000001801c167890 */ /* 0x000fe4000ff1e0ff */
[----:B------:R-:W-:Y:S01]  /*2050*/  ULEA UR5, UR7, UR21, 0x3 ;  /* 0x0000001507057291 */ /* 0x000fe2000f8e18ff */
[----:B------:R-:W-:Y:S01]  /*2060*/  LOP3.LUT R12, R12, UR8, RZ, 0x3c, !PT ;  /* 0x000000080c0c7c12 */ /* 0x000fe2000f8e3cff */
[----:B------:R-:W-:Y:S02]  /*2070*/  ULEA UR8, UR4, UR37, 0xf ;  /* 0x0000002504087291 */ /* 0x000fe4000f8e78ff */
[----:B------:R-:W-:Y:S01]  /*2080*/  USHF.L.U32 UR18, UR6, 0x5, URZ ;  /* 0x0000000506127899 */ /* 0x000fe200080006ff */
[----:B-1----:R-:W-:Y:S01]  /*2090*/  SHF.L.U32 R0, R12, 0x1f, RZ ;  /* 0x0000001f0c007819 */ /* 0x002fe200000006ff */
[----:B------:R-:W-:Y:S02]  /*20a0*/  UPRMT UR4, URZ, 0x5410, UR27 ;  /* 0x00005410ff047896 */ /* 0x000fe4000800001b */
[----:B------:R-:W-:Y:S01]  /*20b0*/  UIADD3.X UR15, UPT, UPT, URZ, UR29, URZ, UP1, !UPT ;  /* 0x0000001dff0f7290 */ /* 0x000fe20008ffe4ff */
[----:B------:R4:W1:Y:S01]  /*20c0*/  SYNCS.PHASECHK.TRANS64.TRYWAIT P0, [UR5+0x20], R0 ;  /* 0x00002000ff0075a7 */ /* 0x0008620008001105 */
[----:B------:R-:W-:-:S02]  /*20d0*/  UPRMT UR5, URZ, 0x5410, UR26 ;  /* 0x00005410ff057896 */ /* 0x000fc4000800001a */
[----:B------:R-:W-:Y:S01]  /*20e0*/  UIADD3.X UR23, UPT, UPT, URZ, UR29, URZ, UP0, !UPT ;  /* 0x0000001dff177290 */ /* 0x000fe200087fe4ff */
[----:B------:R-:W-:Y:S01]  /*20f0*/  UMOV UR32, 0x0 ;  /* 0x0000000000207882 */ /* 0x000fe20000000000 */
[----:B------:R-:W-:Y:S01]  /*2100*/  UMOV UR33, 0x10000000 ;  /* 0x1000000000217882 */ /* 0x000fe20000000000 */
[----:B------:R-:W-:Y:S01]  /*2110*/  UMOV UR19, UR35 ;  /* 0x0000002300137c82 */ /* 0x000fe20008000000 */
[----:B------:R-:W-:Y:S01]  /*2120*/  UMOV UR20, UR36 ;  /* 0x0000002400147c82 */ /* 0x000fe20008000000 */
[----:B------:R-:W-:Y:S01]  /*2130*/  UMOV UR12, UR36 ;  /* 0x00000024000c7c82 */ /* 0x000fe20008000000 */
[----:B------:R-:W-:Y:S01]  /*2140*/  UMOV UR9, UR17 ;  /* 0x0000001100097c82 */ /* 0x000fe20008000000 */
[----:B------:R-:W-:Y:S01]  /*2150*/  UMOV UR10, UR18 ;  /* 0x00000012000a7c82 */ /* 0x000fe20008000000 */
[----:B------:R2:W-:Y:S01]  /*2160*/  UTMALDG.3D.MULTICAST [UR16], [UR14], UR4, desc[UR32] ;  /* 0x000020100e0073b4 */ /* 0x0005e20008011804 */
[----:B------:R-:W-:-:S04]  /*2170*/  UIADD3 UR6, UPT, UPT, UR6, 0x1, URZ ;  /* 0x0000000106067890 */ /* 0x000fc8000fffe0ff */
[----:B------:R-:W-:Y:S01]  /*2180*/  UISETP.NE.AND UP0, UPT, UR6, UR13, UPT ;  /* 0x0000000d0600728c */ /* 0x000fe2000bf05270 */
[----:B------:R4:W-:Y:S01]  /*2190*/  UTMALDG.3D.MULTICAST [UR8], [UR22], UR5, desc[UR32] ;  /* 0x00002008160073b4 */ /* 0x0009e20008011805 */
[----:B--2---:R-:W-:-:S07]  /*21a0*/  UMOV UR4, UR7 ;  /* 0x0000000700047c82 */ /* 0x004fce0008000000 */
[----:B----4-:R-:W-:Y:S05]  /*21b0*/  BRA.U UP0, `(.L_x_38) ;  /* 0xfffffffd004c7547 */ /* 0x010fea000b83ffff */
.L_x_32:
[C---:B------:R-:W-:Y:S01]  /*21c0*/  LEA R3, R11.reuse, UR21, 0x3 ;  /* 0x000000150b037c11 */ /* 0x040fe2000f8e18ff */
[----:B------:R-:W-:Y:S01]  /*21d0*/  NOP ;  /* 0x0000000000007918 */ /* 0x000fe20000000000 */
[----:B-1----:R-:W-:Y:S02]  /*21e0*/  SHF.L.U32 R0, R10, 0x1f, RZ ;  /* 0x0000001f0a007819 */ /* 0x002fe400000006ff */
[----:B------:R-:W-:Y:S02]  /*21f0*/  LEA R5, R11, UR21, 0x4 ;  /* 0x000000150b057c11 */ /* 0x000fe4000f8e20ff */
[----:B---3--:R-:W1:Y:S02]  /*2200*/  SYNCS.PHASECHK.TRANS64.TRYWAIT P0, [R3+URZ+0x90], R0 ;  /* 0x00009000030075a7 */ /* 0x008e6400080011ff */
[----:B-1----:R-:W-:Y:S05]  /*2210*/  @!P0 BRA `(.L_x_39) ;  /* 0x0000009400d88947 */ /* 0x002fea0003800000 */
.L_x_177:
[----:B------:R-:W3:Y:S01]  /*2220*/  LDS.128 R4, [R5+0x120] ;  /* 0x0001200005047984 */ /* 0x000ee20000000c00 */
[----:B------:R-:W-:Y:S01]  /*2230*/  UISETP.GE.AND UP0, UPT, UR45, 0x1, UPT ;  /* 0x000000012d00788c */ /* 0x000fe2000bf06270 */
[----:B------:R-:W-:Y:S01]  /*2240*/  @!PT LDS RZ, [RZ] ;  /* 0x00000000fffff984 */ /* 0x000fe20000000800 */
[----:B------:R-:W-:Y:S01]  /*2250*/  @!PT LDS RZ, [RZ] ;  /* 0x00000000fffff984 */ /* 0x000fe20000000800 */
[----:B------:R-:W-:Y:S01]  /*2260*/  @!PT LDS RZ, [RZ] ;  /* 0x00000000fffff984 */ /* 0x000fe20000000800 */
[----:B------:R-:W-:Y:S01]  /*2270*/  @!PT LDS RZ, [RZ] ;  /* 0x00000000fffff984 */ /* 0x000fe20000000800 */
[----:B------:R4:W-:Y:S06]  /*2280*/  MEMBAR.ALL.CTA ;  /* 0x0000000000007992 */ /* 0x0009ec0000008000 */
[----:B----4-:R-:W4:Y:S01]  /*2290*/  FENCE.VIEW.ASYNC.S ;  /* 0x00000000000073c6 */ /* 0x010f220000000000 */
[----:B---3--:R-:W-:-:S13]  /*22a0*/  LOP3.LUT P0, RZ, R6, 0x1, RZ, 0xc0, !PT ;  /* 0x0000000106ff7812 */ /* 0x008fda000780c0ff */
[----:B----4-:R-:W-:Y:S01]  /*22b0*/  VOTEU.ANY UP1, P0 ;  /* 0x0000000000ff7886 */ /* 0x010fe20000020100 */
[----:B------:R-:W-:-:S13]  /*22c0*/  PLOP3.LUT P0, PT, PT, PT, UP1, 0x80, 0x8 ;  /* 0x000000000008781c */ /* 0x000fda0003f0f018 */
[----:B-1----:R-:W-:Y:S02]  /*22d0*/  @P0 LOP3.LUT R0, R5, 0xffff, RZ, 0xc0, !PT ;  /* 0x0000ffff05000812 */ /* 0x002fe400078ec0ff */
[----:B------:R-:W-:Y:S02]  /*22e0*/  @P0 MOV R2, R4 ;  /* 0x0000000400020202 */ /* 0x000fe40000000f00 */
[----:B------:R-:W-:Y:S01]  /*22f0*/  @P0 R2UR UR5, R0 ;  /* 0x00000000000502ca */ /* 0x000fe200000e0000 */
[----:B------:R-:W-:Y:S01]  /*2300*/  VIADD R0, R3, 0xa0 ;  /* 0x000000a003007836 */ /* 0x000fe20000000000 */
[----:B------:R-:W-:Y:S02]  /*2310*/  @P0 SHF.R.U32.HI R4, RZ, 0x10, R5 ;  /* 0x00000010ff040819 */ /* 0x000fe40000011605 */
[----:B------:R-:W-:Y:S02]  /*2320*/  @P0 R2UR UR6, R2 ;  /* 0x00000000020602ca */ /* 0x000fe400000e0000 */
[----:B------:R-:W-:-:S02]  /*2330*/  PRMT R0, RZ, 0x654, R0 ;  /* 0x00000654ff007816 */ /* 0x000fc40000000000 */
[----:B------:R-:W-:Y:S02]  /*2340*/  @P0 R2UR UR4, R4 ;  /* 0x00000000040402ca */ /* 0x000fe400000e0000 */
[----:B------:R1:W-:Y:S03]  /*2350*/  SYNCS.ARRIVE.TRANS64.RED.A1T0 RZ, [R0+URZ], RZ ;  /* 0x000000ff00ff79a7 */ /* 0x0003e600081004ff */
[----:B------:R-:W-:-:S04]  /*2360*/  @UP1 UMOV UR39, UR5 ;  /* 0x0000000500271c82 */ /* 0x000fc80008000000 */
[----:B------:R-:W-:-:S04]  /*2370*/  @UP1 UMOV UR40, UR6 ;  /* 0x0000000600281c82 */ /* 0x000fc80008000000 */
[----:B------:R-:W-:Y:S01]  /*2380*/  @UP1 UMOV UR36, UR4 ;  /* 0x0000000400241c82 */ /* 0x000fe20008000000 */
[----:B------:R-:W-:Y:S05]  /*2390*/  BRA.U !UP0, `(.L_x_40) ;  /* 0x0000000108d47547 */ /* 0x000fea000b800000 */
[----:B------:R-:W2:Y:S01]  /*23a0*/  LDCU.128 UR12, c[0x0][0xb10] ;  /* 0x00016200ff0c77ac */ /* 0x000ea20008000c00 */
[----:B------:R-:W3:Y:S01]  /*23b0*/  LDCU UR22, c[0x0][0xb20] ;  /* 0x00016400ff1677ac */ /* 0x000ee20008000800 */
[----:B------:R-:W4:Y:S01]  /*23c0*/  LDCU UR20, c[0x0][0xb0c] ;  /* 0x00016180ff1477ac */ /* 0x000f220008000800 */
[----:B------:R-:W1:Y:S01]  /*23d0*/  LDCU.64 UR8, c[0x0][0xb28] ;  /* 0x00016500ff0877ac */ /* 0x000e620008000a00 */
[----:B------:R-:W-:Y:S02]  /*23e0*/  UISETP.NE.AND UP3, UPT, UR45, 0x1, UPT ;  /* 0x000000012d00788c */ /* 0x000fe4000bf65270 */
[----:B--2---:R-:W-:Y:S02]  /*23f0*/  UIMAD.WIDE.U32 UR10, UR41, UR15, URZ ;  /* 0x0000000f290a72a5 */ /* 0x004fe4000f8e00ff */
[----:B------:R-:W-:Y:S02]  /*2400*/  UIMAD.WIDE.U32 UR4, UR42, UR12, URZ ;  /* 0x0000000c2a0472a5 */ /* 0x000fe4000f8e00ff */
[----:B------:R-:W-:-:S02]  /*2410*/  UISETP.NE.AND UP0, UPT, UR14, 0x1, UPT ;  /* 0x000000010e00788c */ /* 0x000fc4000bf05270 */
[----:B------:R-:W-:Y:S01]  /*2420*/  UIMAD.WIDE.U32 UR18, UR39, UR15, URZ ;  /* 0x0000000f271272a5 */ /* 0x000fe2000f8e00ff */
[----:B------:R-:W-:Y:S02]  /*2430*/  UMOV UR10, UR11 ;  /* 0x0000000b000a7c82 */ /* 0x000fe40008000000 */
[----:B------:R-:W-:Y:S01]  /*2440*/  UMOV UR4, UR5 ;  /* 0x0000000500047c82 */ /* 0x000fe20008000000 */
[----:B---3--:R-:W-:Y:S02]  /*2450*/  USHF.R.U32.HI UR10, URZ, UR22, UR10 ;  /* 0x00000016ff0a7299 */ /* 0x008fe4000801160a */
[----:B----4-:R-:W-:Y:S02]  /*2460*/  UISETP.NE.AND UP2, UPT, UR20, 0x1, UPT ;  /* 0x000000011400788c */ /* 0x010fe4000bf45270 */
[----:B------:R-:W-:Y:S02]  /*2470*/  USHF.R.U32.HI UR4, URZ, UR13, UR4 ;  /* 0x0000000dff047299 */ /* 0x000fe40008011604 */
[----:B------:R-:W-:-:S02]  /*2480*/  USEL UR5, UR41, UR10, !UP0 ;  /* 0x0000000a29057287 */ /* 0x000fc4000c000000 */
[----:B------:R-:W-:Y:S02]  /*2490*/  USEL UR6, UR42, UR4, !UP2 ;  /* 0x000000042a067287 */ /* 0x000fe4000d000000 */
[----:B-1----:R-:W-:Y:S01]  /*24a0*/  UIMAD.WIDE.U32 UR10, UR5, UR8, URZ ;  /* 0x00000008050a72a5 */ /* 0x002fe2000f8e00ff */
[----:B------:R-:W-:Y:S01]  /*24b0*/  UMOV UR4, UR19 ;  /* 0x0000001300047c82 */ /* 0x000fe20008000000 */
[----:B------:R-:W-:Y:S02]  /*24c0*/  UIMAD.WIDE.U32 UR16, UR40, UR12, URZ ;  /* 0x0000000c281072a5 */ /* 0x000fe4000f8e00ff */
[----:B------:R-:W-:-:S03]  /*24d0*/  UIMAD.WIDE.U32 UR18, UR6, UR8, URZ ;  /* 0x00000008061272a5 */ /* 0x000fc6000f8e00ff */
[----:B------:R-:W-:Y:S01]  /*24e0*/  UMOV UR10, UR11 ;  /* 0x0000000b000a7c82 */ /* 0x000fe20008000000 */
[----:B------:R-:W-:Y:S02]  /*24f0*/  USHF.R.U32.HI UR4, URZ, UR22, UR4 ;  /* 0x00000016ff047299 */ /* 0x000fe40008011604 */
[----:B------:R-:W-:Y:S01]  /*2500*/  @UP3 USHF.R.U32.HI UR5, URZ, UR9, UR10 ;  /* 0x00000009ff053299 */ /* 0x000fe2000801160a */
[----:B------:R-:W-:Y:S01]  /*2510*/  UMOV UR16, UR17 ;  /* 0x0000001100107c82 */ /* 0x000fe20008000000 */
[----:B------:R-:W-:Y:S01]  /*2520*/  UMOV UR18, UR19 ;  /* 0x0000001300127c82 */ /* 0x000fe20008000000 */
[----:B------:R-:W-:Y:S02]  /*2530*/  USHF.R.U32.HI UR13, URZ, UR13, UR16 ;  /* 0x0000000dff0d7299 */ /* 0x000fe40008011610 */
[----:B------:R-:W-:Y:S02]  /*2540*/  USEL UR4, UR39, UR4, !UP0 ;  /* 0x0000000427047287 */ /* 0x000fe4000c000000 */
[----:B------:R-:W-:-:S02]  /*2550*/  @UP3 USHF.R.U32.HI UR6, URZ, UR9, UR18 ;  /* 0x00000009ff063299 */ /* 0x000fc40008011612 */
[----:B------:R-:W-:Y:S02]  /*2560*/  UIMAD UR10, UR45, UR5, URZ ;  /* 0x000000052d0a72a4 */ /* 0x000fe4000f8e02ff */
[----:B------:R-:W-:Y:S02]  /*2570*/  USEL UR5, UR40, UR13, !UP2 ;  /* 0x0000000d28057287 */ /* 0x000fe4000d000000 */
[----:B------:R-:W-:Y:S02]  /*2580*/  UIMAD UR12, UR45, UR6, URZ ;  /* 0x000000062d0c72a4 */ /* 0x000fe4000f8e02ff */
[----:B------:R-:W-:Y:S02]  /*2590*/  UISETP.GE.AND UP0, UPT, UR4, UR10, UPT ;  /* 0x0000000a0400728c */ /* 0x000fe4000bf06270 */
[----:B------:R-:W-:Y:S02]  /*25a0*/  UIMAD.WIDE.U32 UR10, UR4, UR8, URZ ;  /* 0x00000008040a72a5 */ /* 0x000fe4000f8e00ff */
[----:B------:R-:W-:-:S02]  /*25b0*/  UISETP.GE.OR UP0, UPT, UR5, UR12, UP0 ;  /* 0x0000000c0500728c */ /* 0x000fc40008706670 */
        /* <DEDUP_REMOVED lines=19> */
.L_x_40:
[----:B------:R-:W3:Y:S02]  /*26f0*/  LDCU UR4, c[0x0][0xb30] ;  /* 0x00016600ff0477ac */ /* 0x000ee40008000800 */
[----:B---3--:R-:W-:-:S09]  /*2700*/  UISETP.NE.AND UP0, UPT, UR4, 0x1, UPT ;  /* 0x000000010400788c */ /* 0x008fd2000bf05270 */
[----:B------:R-:W-:Y:S05]  /*2710*/  BRA.U UP0, `(.L_x_41) ;  /* 0x0000000100447547 */ /* 0x000fea000b800000 */
[----:B------:R-:W3:Y:S01]  /*2720*/  LDCU.128 UR12, c[0x0][0xb10] ;  /* 0x00016200ff0c77ac */ /* 0x000ee20008000c00 */
[----:B------:R-:W4:Y:S01]  /*2730*/  LDCU UR10, c[0x0][0xb0c] ;  /* 0x00016180ff0a77ac */ /* 0x000f220008000800 */
[----:B------:R-:W1:Y:S01]  /*2740*/  LDCU UR6, c[0x0][0xb20] ;  /* 0x00016400ff0677ac */ /* 0x000e620008000800 */
[----:B---3--:R-:W-:Y:S02]  /*2750*/  UIMAD.WIDE.U32 UR8, UR40, UR12, URZ ;  /* 0x0000000c280872a5 */ /* 0x008fe4000f8e00ff */
[----:B------:R-:W-:Y:S02]  /*2760*/  UIMAD.WIDE.U32 UR4, UR39, UR15, URZ ;  /* 0x0000000f270472a5 */ /* 0x000fe4000f8e00ff */
[----:B----4-:R-:W-:Y:S02]  /*2770*/  UISETP.NE.AND UP2, UPT, UR10, 0x1, UPT ;  /* 0x000000010a00788c */ /* 0x010fe4000bf45270 */
[----:B------:R-:W-:Y:S01]  /*2780*/  UISETP.NE.AND UP0, UPT, UR14, 0x1, UPT ;  /* 0x000000010e00788c */ /* 0x000fe2000bf05270 */
[----:B------:R-:W-:-:S02]  /*2790*/  UMOV UR8, UR9 ;  /* 0x0000000900087c82 */ /* 0x000fc40008000000 */
[----:B------:R-:W-:Y:S01]  /*27a0*/  UMOV UR4, UR5 ;  /* 0x0000000500047c82 */ /* 0x000fe20008000000 */
[----:B------:R-:W-:Y:S02]  /*27b0*/  USHF.R.U32.HI UR13, URZ, UR13, UR8 ;  /* 0x0000000dff0d7299 */ /* 0x000fe40008011608 */
[----:B-1----:R-:W-:Y:S02]  /*27c0*/  USHF.R.U32.HI UR4, URZ, UR6, UR4 ;  /* 0x00000006ff047299 */ /* 0x002fe40008011604 */
[----:B------:R-:W-:Y:S02]  /*27d0*/  USEL UR5, UR40, UR13, !UP2 ;  /* 0x0000000d28057287 */ /* 0x000fe4000d000000 */
[----:B------:R-:W-:-:S04]  /*27e0*/  USEL UR4, UR39, UR4, !UP0 ;  /* 0x0000000427047287 */ /* 0x000fc8000c000000 */
[----:B------:R-:W-:Y:S02]  /*27f0*/  UIADD3 UR6, UPT, UPT, UR5, -UR4, URZ ;  /* 0x8000000405067290 */ /* 0x000fe4000fffe0ff */
[----:B------:R-:W-:Y:S02]  /*2800*/  UIADD3 UR4, UPT, UPT, -UR5, UR4, URZ ;  /* 0x0000000405047290 */ /* 0x000fe4000fffe1ff */
[----:B------:R-:W-:Y:S02]  /*2810*/  UIMAD UR39, UR6, UR14, UR39 ;  /* 0x0000000e062772a4 */ /* 0x000fe4000f8e0227 */
[----:B------:R-:W-:-:S12]  /*2820*/  UIMAD UR40, UR4, UR10, UR40 ;  /* 0x0000000a042872a4 */ /* 0x000fd8000f8e0228 */
.L_x_41:
[----:B------:R-:W-:Y:S01]  /*2830*/  VIADD R11, R11, 0x1 ;  /* 0x000000010b0b7836 */ /* 0x000fe20000000000 */
[----:B------:R-:W-:Y:S02]  /*2840*/  R2UR UR5, R66 ;  /* 0x00000000420572ca */ /* 0x000fe400000e0000 */
[----:B------:R-:W-:Y:S02]  /*2850*/  R2UR UR4, R65 ;  /* 0x00000000410472ca */ /* 0x000fe400000e0000 */
[C---:B------:R-:W-:Y:S02]  /*2860*/  ISETP.NE.AND P0, PT, R11.reuse, 0x2, PT ;  /* 0x000000020b00780c */ /* 0x040fe40003f05270 */
[----:B------:R-:W-:Y:S02]  /*2870*/  PLOP3.LUT P1, PT, PT, PT, PT, 0x80, 0x8 ;  /* 0x000000000008781c */ /* 0x000fe40003f2f070 */
[----:B------:R-:W-:Y:S02]  /*2880*/  SEL R3, RZ, 0x1, P0 ;  /* 0x00000001ff037807 */ /* 0x000fe40000000000 */
[----:B------:R-:W-:-:S02]  /*2890*/  SEL R11, R11, RZ, P0 ;  /* 0x000000ff0b0b7207 */ /* 0x000fc40000000000 */
[----:B------:R-:W-:Y:S01]  /*28a0*/  LOP3.LUT R10, R10, R3, RZ, 0x3c, !PT ;  /* 0x000000030a0a7212 */ /* 0x000fe200078e3cff */
[----:B------:R-:W-:Y:S02]  /*28b0*/  UIADD3 UR16, UPT, UPT, UR40, UR5, URZ ;  /* 0x0000000528107290 */ /* 0x000fe4000fffe0ff */
[----:B------:R-:W-:Y:S01]  /*28c0*/  UIADD3 UR20, UPT, UPT, UR39, UR4, URZ ;  /* 0x0000000427147290 */ /* 0x000fe2000fffe0ff */
[----:B------:R-:W-:Y:S11]  /*28d0*/  BRA.U UP1, `(.L_x_42) ;  /* 0xfffffff101447547 */ /* 0x000ff6000b83ffff */
[----:B------:R-:W-:Y:S01]  /*28e0*/  UIADD3 UR21, UPT, UPT, UR21, 0x20, URZ ;  /* 0x0000002015157890 */ /* 0x000fe2000fffe0ff */
[----:B------:R-:W-:-:S03]  /*28f0*/  SHF.L.U32 R3, R12, 0x1f, RZ ;  /* 0x0000001f0c037819 */ /* 0x000fc600000006ff */
[----:B------:R-:W-:-:S09]  /*2900*/  ULEA UR4, UR7, UR21, 0x3 ;  /* 0x0000001507047291 */ /* 0x000fd2000f8e18ff */
[----:B------:R-:W3:Y:S02]  /*2910*/  SYNCS.PHASECHK.TRANS64.TRYWAIT P0, [UR4], R3 ;  /* 0x00000003ff0075a7 */ /* 0x000ee40008001104 */
[----:B---3--:R-:W-:Y:S05]  /*2920*/  @!P0 BRA `(.L_x_43) ;  /* 0x0000009000288947 */ /* 0x008fea0003800000 */
.L_x_179:
[----:B------:R-:W-:-:S04]  /*2930*/  UIADD3 UR4, UPT, UPT, UR7, 0x1, URZ ;  /* 0x0000000107047890 */ /* 0x000fc8000fffe0ff */
[----:B------:R-:W-:-:S04]  /*2940*/  UISETP.NE.AND UP0, UPT, UR4, 0x4, UPT ;  /* 0x000000040400788c */ /* 0x000fc8000bf05270 */
[----:B------:R-:W-:Y:S02]  /*2950*/  USEL UR6, URZ, 0x1, UP0 ;  /* 0x00000001ff067887 */ /* 0x000fe40008000000 */
[----:B------:R-:W-:-:S04]  /*2960*/  USEL UR4, UR4, URZ, UP0 ;  /* 0x000000ff04047287 */ /* 0x000fc80008000000 */
[----:B------:R-:W-:Y:S01]  /*2970*/  ULEA UR5, UR4, UR21, 0x3 ;  /* 0x0000001504057291 */ /* 0x000fe2000f8e18ff */
[----:B------:R-:W-:-:S04]  /*2980*/  LOP3.LUT R2, R12, UR6, RZ, 0x3c, !PT ;  /* 0x000000060c027c12 */ /* 0x000fc8000f8e3cff */
[----:B-1----:R-:W-:-:S04]  /*2990*/  SHF.L.U32 R3, R2, 0x1f, RZ ;  /* 0x0000001f02037819 */ /* 0x002fc800000006ff */
[----:B------:R-:W1:Y:S02]  /*29a0*/  SYNCS.PHASECHK.TRANS64.TRYWAIT P0, [UR5], R3 ;  /* 0x00000003ff0075a7 */ /* 0x000e640008001105 */
[----:B-1----:R-:W-:Y:S05]  /*29b0*/  @!P0 BRA `(.L_x_44) ;  /* 0x00000090001c8947 */ /* 0x002fea0003800000 */
.L_x_181:
        /* <DEDUP_REMOVED lines=9> */
.L_x_183:
[----:B------:R-:W-:-:S04]  /*2a50*/  UIADD3 UR4, UPT, UPT, UR4, 0x1, URZ ;  /* 0x0000000104047890 */ /* 0x000fc8000fffe0ff */
[----:B------:R-:W-:-:S04]  /*2a60*/  UISETP.NE.AND UP0, UPT, UR4, 0x4, UPT ;  /* 0x000000040400788c */ /* 0x000fc8000bf05270 */
[----:B------:R-:W-:Y:S02]  /*2a70*/  USEL UR5, URZ, 0x1, UP0 ;  /* 0x00000001ff057887 */ /* 0x000fe40008000000 */
[----:B------:R-:W-:-:S04]  /*2a80*/  USEL UR4, UR4, URZ, UP0 ;  /* 0x000000ff04047287 */ /* 0x000fc80008000000 */
[----:B------:R-:W-:Y:S01]  /*2a90*/  ULEA UR4, UR4, UR21, 0x3 ;  /* 0x0000001504047291 */ /* 0x000fe2000f8e18ff */
[----:B-1----:R-:W-:-:S04]  /*2aa0*/  LOP3.LUT R3, R2, UR5, RZ, 0x3c, !PT ;  /* 0x0000000502037c12 */ /* 0x002fc8000f8e3cff */
[----:B------:R-:W-:Y:S01]  /*2ab0*/  SHF.L.U32 R3, R3, 0x1f, RZ ;  /* 0x0000001f03037819 */ /* 0x000fe200000006ff */
[----:B------:R-:W-:-:S07]  /*2ac0*/  IMAD.U32 R0, RZ, RZ, UR4 ;  /* 0x00000004ff007e24 */ /* 0x000fce000f8e00ff */
.L_x_46:
[----:B-1----:R1:W3:Y:S02]  /*2ad0*/  SYNCS.PHASECHK.TRANS64.TRYWAIT P0, [R0+URZ], R3 ;  /* 0x00000003000075a7 */ /* 0x0022e400080011ff */
[----:B---3--:R-:W-:Y:S05]  /*2ae0*/  @!P0 NANOSLEEP.SYNCS 0x989680 ;  /* 0x009896800000895d */ /* 0x008fea0003900000 */
[----:B------:R-:W3:Y:S02]  /*2af0*/  @!P0 SYNCS.PHASECHK.TRANS64 P0, [R0+URZ], R3 ;  /* 0x00000003000085a7 */ /* 0x000ee400080010ff */
[----:B--23--:R-:W-:Y:S05]  /*2b00*/  @P0 EXIT ;  /* 0x000000000000094d */ /* 0x00cfea0003800000 */
[----:B------:R-:W-:Y:S05]  /*2b10*/  BRA `(.L_x_46) ;  /* 0xfffffffc00ec7947 */ /* 0x000fea000383ffff */
.L_x_22:
[----:B------:R-:W2:Y:S02]  /*2b20*/  S2UR UR4, SR_CgaCtaId ;  /* 0x00000000000479c3 */ /* 0x000ea40000008800 */
[----:B--2---:R-:W-:-:S04]  /*2b30*/  UISETP.NE.AND UP0, UPT, UR4, URZ, UPT ;  /* 0x000000ff0400728c */ /* 0x004fc8000bf05270 */
[----:B------:R-:W-:-:S09]  /*2b40*/  UISETP.NE.OR UP0, UPT, UR17, 0x1, UP0 ;  /* 0x000000011100788c */ /* 0x000fd20008705670 */
[----:B------:R-:W-:Y:S05]  /*2b50*/  BRA.U UP0, `(.L_x_47) ;  /* 0x00000005004c7547 */ /* 0x000fea000b800000 */
[----:B------:R-:W2:Y:S01]  /*2b60*/  S2UR UR5, SR_CgaCtaId ;  /* 0x00000000000579c3 */ /* 0x000ea20000008800 */
[----:B------:R-:W-:Y:S01]  /*2b70*/  UMOV UR4, 0x400 ;  /* 0x0000040000047882 */ /* 0x000fe20000000000 */
[----:B------:R-:W-:Y:S01]  /*2b80*/  ISETP.GE.U32.AND P2, PT, R0, 0x4, PT ;  /* 0x000000040000780c */ /* 0x000fe20003f46070 */
[----:B------:R-:W-:Y:S01]  /*2b90*/  IMAD.MOV.U32 R12, RZ, RZ, 0x1 ;  /* 0x00000001ff0c7424 */ /* 0x000fe200078e00ff */
[----:B------:R-:W-:Y:S02]  /*2ba0*/  CS2R R10, SRZ ;  /* 0x00000000000a7805 */ /* 0x000fe4000001ff00 */
[----:B------:R-:W-:Y:S01]  /*2bb0*/  CS2R R8, SRZ ;  /* 0x0000000000087805 */ /* 0x000fe2000001ff00 */
[----:B--2---:R-:W-:-:S03]  /*2bc0*/  ULEA UR6, UR5, UR4, 0x18 ;  /* 0x0000000405067291 */ /* 0x004fc6000f8ec0ff */
[----:B------:R-:W-:-:S09]  /*2bd0*/  UMOV UR5, URZ ;  /* 0x000000ff00057c82 */ /* 0x000fd20008000000 */
.L_x_51:
[----:B------:R-:W-:Y:S02]  /*2be0*/  LEA R2, R8, UR6, 0x3 ;  /* 0x0000000608027c11 */ /* 0x000fe4000f8e18ff */
[----:B------:R-:W-:-:S03]  /*2bf0*/  SHF.L.U32 R5, R9, 0x1f, RZ ;  /* 0x0000001f09057819 */ /* 0x000fc600000006ff */
[----:B------:R-:W-:Y:S01]  /*2c00*/  VIADD R4, R2, 0x100 ;  /* 0x0000010002047836 */ /* 0x000fe20000000000 */
[----:B------:R-:W2:Y:S02]  /*2c10*/  SYNCS.PHASECHK.TRANS64.TRYWAIT P0, [R2+URZ+0xf0], R5 ;  /* 0x0000f005020075a7 */ /* 0x000ea400080011ff */
[----:B--2---:R-:W-:Y:S05]  /*2c20*/  @!P0 BRA `(.L_x_48) ;  /* 0x0000008c00b08947 */ /* 0x004fea0003800000 */
.L_x_184:
[----:B------:R-:W-:Y:S01]  /*2c30*/  ULEA UR4, UR5, UR6, 0x3 ;  /* 0x0000000605047291 */ /* 0x000fe2000f8e18ff */
[----:B------:R-:W-:Y:S02]  /*2c40*/  PRMT R4, RZ, 0x654, R4 ;  /* 0x00000654ff047816 */ /* 0x000fe40000000004 */
[----:B--2---:R-:W-:Y:S01]  /*2c50*/  SHF.L.U32 R5, R12, 0x1f, RZ ;  /* 0x0000001f0c057819 */ /* 0x004fe200000006ff */
[----:B------:R-:W-:Y:S01]  /*2c60*/  UIADD3 UR7, UPT, UPT, UR4, 0x90, URZ ;  /* 0x0000009004077890 */ /* 0x000fe2000fffe0ff */
[----:B------:R2:W-:Y:S05]  /*2c70*/  SYNCS.ARRIVE.TRANS64.RED.A1T0 RZ, [R4+URZ], RZ ;  /* 0x000000ff04ff79a7 */ /* 0x0005ea00081004ff */
[----:B------:R-:W-:Y:S01]  /*2c80*/  IMAD.U32 R7, RZ, RZ, UR7 ;  /* 0x00000007ff077e24 */ /* 0x000fe2000f8e00ff */
[----:B------:R-:W3:Y:S04]  /*2c90*/  SYNCS.PHASECHK.TRANS64.TRYWAIT P0, [UR4+0xa0], R5 ;  /* 0x0000a005ff0075a7 */ /* 0x000ee80008001104 */
[----:B------:R-:W-:Y:S01]  /*2ca0*/  PRMT R6, R0, 0x654, R7 ;  /* 0x0000065400067816 */ /* 0x000fe20000000007 */
[----:B--2---:R-:W-:Y:S01]  /*2cb0*/  @!P2 IMAD.MOV.U32 R4, RZ, RZ, 0x10 ;  /* 0x00000010ff04a424 */ /* 0x004fe200078e00ff */
[----:B---3--:R-:W-:Y:S06]  /*2cc0*/  @!P0 BRA `(.L_x_49) ;  /* 0x0000008c009c8947 */ /* 0x008fec0003800000 */
.L_x_186:
[----:B------:R-:W-:Y:S01]  /*2cd0*/  ULEA UR8, UR5, UR6, 0x4 ;  /* 0x0000000605087291 */ /* 0x000fe2000f8e20ff */
[----:B------:R-:W-:Y:S01]  /*2ce0*/  SEL R3, R6, R3, !P2 ;  /* 0x0000000306037207 */ /* 0x000fe20005000000 */
[----:B------:R-:W-:Y:S01]  /*2cf0*/  UIADD3 UR9, UPT, UPT, UR4, 0x90, URZ ;  /* 0x0000009004097890 */ /* 0x000fe2000fffe0ff */
[----:B--2---:R-:W-:Y:S01]  /*2d00*/  LEA R2, R11, UR6, 0x3 ;  /* 0x000000060b027c11 */ /* 0x004fe2000f8e18ff */
[----:B------:R-:W-:Y:S01]  /*2d10*/  UIADD3 UR8, UPT, UPT, UR8, 0x120, URZ ;  /* 0x0000012008087890 */ /* 0x000fe2000fffe0ff */
[----:B------:R-:W-:Y:S01]  /*2d20*/  SHF.L.U32 R5, R10, 0x1f, RZ ;  /* 0x0000001f0a057819 */ /* 0x000fe200000006ff */
[----:B------:R2:W-:Y:S01]  /*2d30*/  @!P2 SYNCS.ARRIVE.TRANS64.RED RZ, [R3+URZ], R4 ;  /* 0x0000000403ffa9a7 */ /* 0x0005e200080004ff */
[----:B------:R-:W-:Y:S01]  /*2d40*/  UIADD3 UR4, UPT, UPT, UR5, 0x1, URZ ;  /* 0x0000000105047890 */ /* 0x000fe2000fffe0ff */
[----:B------:R-:W-:-:S03]  /*2d50*/  VIADD R8, R8, 0x1 ;  /* 0x0000000108087836 */ /* 0x000fc60000000000 */
[----:B------:R-:W-:Y:S02]  /*2d60*/  UISETP.NE.AND UP0, UPT, UR4, 0x2, UPT ;  /* 0x000000020400788c */ /* 0x000fe4000bf05270 */
[----:B------:R-:W-:Y:S06]  /*2d70*/  UGETNEXTWORKID.BROADCAST [UR8], [UR9] ;  /* 0x00000000080073ca */ /* 0x000fec0008000100 */
[----:B------:R-:W-:Y:S01]  /*2d80*/  USEL UR7, URZ, 0x1, UP0 ;  /* 0x00000001ff077887 */ /* 0x000fe20008000000 */
[----:B------:R-:W-:Y:S01]  /*2d90*/  ISETP.NE.AND P0, PT, R8, 0x2, PT ;  /* 0x000000020800780c */ /* 0x000fe20003f05270 */
[----:B------:R-:W-:Y:S01]  /*2da0*/  USEL UR5, UR4, URZ, UP0 ;  /* 0x000000ff04057287 */ /* 0x000fe20008000000 */
[----:B------:R-:W3:Y:S03]  /*2db0*/  SYNCS.PHASECHK.TRANS64.TRYWAIT P1, [R2+URZ+0x90], R5 ;  /* 0x00009005020075a7 */ /* 0x000ee600080211ff */
[----:B------:R-:W-:Y:S01]  /*2dc0*/  LOP3.LUT R12, R12, UR7, RZ, 0x3c, !PT ;  /* 0x000000070c0c7c12 */ /* 0x000fe2000f8e3cff */
[----:B--23--:R-:W-:Y:S07]  /*2dd0*/  @!P1 BRA `(.L_x_50) ;  /* 0x0000008c00709947 */ /* 0x00cfee0003800000 */
.L_x_187:
[C---:B------:R-:W-:Y:S01]  /*2de0*/  LEA R4, R11.reuse, UR6, 0x4 ;  /* 0x000000060b047c11 */ /* 0x040fe2000f8e20ff */
[----:B--2---:R-:W-:Y:S01]  /*2df0*/  VIADD R2, R2, 0xa0 ;  /* 0x000000a002027836 */ /* 0x004fe20000000000 */
[----:B------:R-:W-:Y:S01]  /*2e00*/  SEL R8, R8, RZ, P0 ;  /* 0x000000ff08087207 */ /* 0x000fe20000000000 */
[----:B------:R-:W-:-:S03]  /*2e10*/  VIADD R11, R11, 0x1 ;  /* 0x000000010b0b7836 */ /* 0x000fc60000000000 */
[----:B------:R-:W2:Y:S01]  /*2e20*/  LDS.128 R4, [R4+0x120] ;  /* 0x0001200004047984 */ /* 0x000ea20000000c00 */
[----:B------:R-:W-:Y:S02]  /*2e30*/  PRMT R2, RZ, 0x654, R2 ;  /* 0x00000654ff027816 */ /* 0x000fe40000000002 */
[C---:B------:R-:W-:Y:S01]  /*2e40*/  ISETP.NE.AND P1, PT, R11.reuse, 0x2, PT ;  /* 0x000000020b00780c */ /* 0x040fe20003f25270 */
[----:B------:R-:W-:Y:S01]  /*2e50*/  @!PT LDS RZ, [RZ] ;  /* 0x00000000fffff984 */ /* 0x000fe20000000800 */
[----:B------:R-:W-:Y:S01]  /*2e60*/  @!PT LDS RZ, [RZ] ;  /* 0x00000000fffff984 */ /* 0x000fe20000000800 */
[----:B------:R-:W-:Y:S01]  /*2e70*/  @!PT LDS RZ, [RZ] ;  /* 0x00000000fffff984 */ /* 0x000fe20000000800 */
[----:B------:R-:W-:Y:S01]  /*2e80*/  @!PT LDS RZ, [RZ] ;  /* 0x00000000fffff984 */ /* 0x000fe20000000800 */
[----:B------:R3:W-:Y:S06]  /*2e90*/  MEMBAR.ALL.CTA ;  /* 0x0000000000007992 */ /* 0x0007ec0000008000 */
[----:B---3--:R-:W3:Y:S01]  /*2ea0*/  FENCE.VIEW.ASYNC.S ;  /* 0x00000000000073c6 */ /* 0x008ee20000000000 */
[----:B------:R-:W-:Y:S01]  /*2eb0*/  SEL R11, R11, RZ, P1 ;  /* 0x000000ff0b0b7207 */ /* 0x000fe20000800000 */
[----:B---3--:R3:W-:Y:S01]  /*2ec0*/  SYNCS.ARRIVE.TRANS64.RED.A1T0 RZ, [R2+URZ], RZ ;  /* 0x000000ff02ff79a7 */ /* 0x0087e200081004ff */
[----:B--2---:R-:W-:-:S02]  /*2ed0*/  LOP3.LUT P3, RZ, R6, 0x1, RZ, 0xc0, !PT ;  /* 0x0000000106ff7812 */ /* 0x004fc4000786c0ff */
[----:B------:R-:W-:-:S04]  /*2ee0*/  SEL R5, RZ, 0x1, P1 ;  /* 0x00000001ff057807 */ /* 0x000fc80000800000 */
[----:B------:R-:W-:Y:S02]  /*2ef0*/  LOP3.LUT R10, R10, R5, RZ, 0x3c, !PT ;  /* 0x000000050a0a7212 */ /* 0x000fe400078e3cff */
[----:B---3--:R-:W-:-:S04]  /*2f00*/  SEL R2, RZ, 0x1, P0 ;  /* 0x00000001ff027807 */ /* 0x008fc80000000000 */
[----:B------:R-:W-:Y:S01]  /*2f10*/  LOP3.LUT R9, R9, R2, RZ, 0x3c, !PT ;  /* 0x0000000209097212 */ /* 0x000fe200078e3cff */
[----:B------:R-:W-:Y:S06]  /*2f20*/  @P3 BRA `(.L_x_51) ;  /* 0xfffffffc002c3947 */ /* 0x000fec000383ffff */
[----:B------:R-:W-:Y:S01]  /*2f30*/  ULEA UR4, UR5, UR6, 0x3 ;  /* 0x0000000605047291 */ /* 0x000fe2000f8e18ff */
[----:B------:R-:W-:-:S08]  /*2f40*/  SHF.L.U32 R3, R12, 0x1f, RZ ;  /* 0x0000001f0c037819 */ /* 0x000fd000000006ff */
[----:B------:R-:W2:Y:S02]  /*2f50*/  SYNCS.PHASECHK.TRANS64 P0, [UR4+0xa0], R3 ;  /* 0x0000a003ff0075a7 */ /* 0x000ea40008001004 */
[----:B--2---:R-:W-:Y:S05]  /*2f60*/  @P0 BRA `(.L_x_52) ;  /* 0x0000000000080947 */ /* 0x004fea0003800000 */
[----:B------:R-:W2:Y:S02]  /*2f70*/  SYNCS.PHASECHK.TRANS64.TRYWAIT P0, [UR4+0xa0], R3 ;  /* 0x0000a003ff0075a7 */ /* 0x000ea40008001104 */
[----:B--2---:R-:W-:Y:S05]  /*2f80*/  @!P0 BRA `(.L_x_53) ;  /* 0x0000008c00188947 */ /* 0x004fea0003800000 */
.L_x_52:
[----:B------:R-:W-:-:S04]  /*2f90*/  UIADD3 UR7, UPT, UPT, UR5, 0x1, URZ ;  /* 0x0000000105077890 */ /* 0x000fc8000fffe0ff */
[----:B------:R-:W-:-:S04]  /*2fa0*/  UISETP.NE.AND UP0, UPT, UR7, 0x2, UPT ;  /* 0x000000020700788c */ /* 0x000fc8000bf05270 */
[----:B------:R-:W-:Y:S02]  /*2fb0*/  USEL UR8, URZ, 0x1, UP0 ;  /* 0x00000001ff087887 */ /* 0x000fe40008000000 */
[----:B------:R-:W-:-:S04]  /*2fc0*/  USEL UR7, UR7, URZ, UP0 ;  /* 0x000000ff07077287 */ /* 0x000fc80008000000 */
[----:B------:R-:W-:Y:S01]  /*2fd0*/  ULEA UR7, UR7, UR6, 0x3 ;  /* 0x0000000607077291 */ /* 0x000fe2000f8e18ff */
[----:B--2---:R-:W-:-:S04]  /*2fe0*/  LOP3.LUT R3, R12, UR8, RZ, 0x3c, !PT ;  /* 0x000000080c037c12 */ /* 0x004fc8000f8e3cff */
[----:B------:R-:W-:-:S04]  /*2ff0*/  SHF.L.U32 R0, R3, 0x1f, RZ ;  /* 0x0000001f03007819 */ /* 0x000fc800000006ff */
[----:B------:R-:W2:Y:S02]  /*3000*/  SYNCS.PHASECHK.TRANS64 P0, [UR7+0xa0], R0 ;  /* 0x0000a000ff0075a7 */ /* 0x000ea40008001007 */
[----:B-12---:R-:W-:Y:S05]  /*3010*/  @P0 EXIT ;  /* 0x000000000000094d */ /* 0x006fea0003800000 */
[----:B------:R-:W-:Y:S02]  /*3020*/  SHF.L.U32 R3, R3, 0x1f, RZ ;  /* 0x0000001f03037819 */ /* 0x000fe400000006ff */
[----:B------:R-:W-:-:S07]  /*3030*/  MOV R0, UR7 ;  /* 0x0000000700007c02 */ /* 0x000fce0008000f00 */
.L_x_54:
[----:B-1----:R1:W2:Y:S02]  /*3040*/  SYNCS.PHASECHK.TRANS64.TRYWAIT P0, [R0+URZ+0xa0], R3 ;  /* 0x0000a003000075a7 */ /* 0x0022a400080011ff */
[----:B--2---:R-:W-:Y:S05]  /*3050*/  @!P0 NANOSLEEP.SYNCS 0x989680 ;  /* 0x009896800000895d */ /* 0x004fea0003900000 */
[----:B------:R-:W2:Y:S02]  /*3060*/  @!P0 SYNCS.PHASECHK.TRANS64 P0, [R0+URZ+0xa0], R3 ;  /* 0x0000a003000085a7 */ /* 0x000ea400080010ff */
[----:B--2---:R-:W-:Y:S05]  /*3070*/  @P0 EXIT ;  /* 0x000000000000094d */ /* 0x004fea0003800000 */
[----:B------:R-:W-:Y:S05]  /*3080*/  BRA `(.L_x_54) ;  /* 0xfffffffc00ec7947 */ /* 0x000fea000383ffff */
.L_x_47:
[----:B------:R-:W-:Y:S05]  /*3090*/  BRA.U UP4, `(.L_x_55) ;  /* 0x0000000d04d87547 */ /* 0x000fea000b800000 */
[----:B------:R-:W2:Y:S01]  /*30a0*/  S2UR UR7, SR_CgaCtaId ;  /* 0x00000000000779c3 */ /* 0x000ea20000008800 */
[----:B------:R-:W-:Y:S01]  /*30b0*/  UMOV UR4, 0x40 ;  /* 0x0000004000047882 */ /* 0x000fe20000000000 */
[----:B------:R-:W-:Y:S01]  /*30c0*/  NOP ;  /* 0x0000000000007918 */ /* 0x000fe20000000000 */
[----:B------:R-:W-:Y:S01]  /*30d0*/  UMOV UR6, 0x400 ;  /* 0x0000040000067882 */ /* 0x000fe20000000000 */
[----:B--2---:R-:W-:Y:S02]  /*30e0*/  ULEA UR5, UR7, UR4, 0x18 ;  /* 0x0000000407057291 */ /* 0x004fe4000f8ec0ff */
[----:B------:R-:W-:-:S07]  /*30f0*/  ULEA UR6, UR7, UR6, 0x18 ;  /* 0x0000000607067291 */ /* 0x000fce000f8ec0ff */
[----:B------:R-:W2:Y:S02]  /*3100*/  LDS.U8 R0, [UR5+0x1c] ;  /* 0x00001c05ff007984 */ /* 0x000ea40008000000 */
[----:B--2---:R-:W-:-:S13]  /*3110*/  ISETP.NE.AND P0, PT, R0, RZ, PT ;  /* 0x000000ff0000720c */ /* 0x004fda0003f05270 */
[----:B------:R-:W-:Y:S05]  /*3120*/  @P0 BRA `(.L_x_56) ;  /* 0x0000000000580947 */ /* 0x000fea0003800000 */
[----:B------:R-:W-:-:S13]  /*3130*/  ELECT P0, URZ, PT ;  /* 0x0000000000ff782f */ /* 0x000fda0003800000 */
[----:B------:R-:W-:Y:S05]  /*3140*/  @!P0 BRA `(.L_x_57) ;  /* 0x0000000000608947 */ /* 0x000fea0003800000 */
[----:B------:R-:W-:Y:S01]  /*3150*/  UMOV UR4, 0x10 ;  /* 0x0000001000047882 */ /* 0x000fe20000000000 */
[----:B------:R-:W-:Y:S01]  /*3160*/  HFMA2 R0, -RZ, RZ, 0, 5.9604644775390625e-08 ;  /* 0x00000001ff007431 */ /* 0x000fe200000001ff */
[----:B------:R-:W-:-:S03]  /*3170*/  MOV R3, 0xffff ;  /* 0x0000ffff00037802 */ /* 0x000fc60000000f00 */
[----:B------:R-:W-:Y:S04]  /*3180*/  DEPBAR.LE SB2, 0x36 ;  /* 0x0000ad800000791a */ /* 0x000fe80000000000 */
[----:B------:R-:W2:Y:S02]  /*3190*/  UTCATOMSWS.FIND_AND_SET.ALIGN UP0, UR4, UR4 ;  /* 0x00000004000475e3 */ /* 0x000ea40008000800 */
[----:B--2---:R-:W-:Y:S01]  /*31a0*/  MOV R4, UR4 ;  /* 0x0000000400047c02 */ /* 0x004fe20008000f00 */
[----:B------:R-:W-:Y:S06]  /*31b0*/  BRA.U UP0, `(.L_x_58) ;  /* 0x0000000100187547 */ /* 0x000fec000b800000 */
.L_x_59:
[----:B------:R-:W-:Y:S05]  /*31c0*/  NANOSLEEP 0x64 ;  /* 0x000000640000795d */ /* 0x000fea0003800000 */
[----:B------:R-:W-:-:S05]  /*31d0*/  UMOV UR4, 0x10 ;  /* 0x0000001000047882 */ /* 0x000fca0000000000 */
[----:B------:R-:W-:Y:S04]  /*31e0*/  DEPBAR.LE SB2, 0x36 ;  /* 0x0000ad800000791a */ /* 0x000fe80000000000 */
[----:B------:R-:W2:Y:S02]  /*31f0*/  UTCATOMSWS.FIND_AND_SET.ALIGN UP0, UR4, UR4 ;  /* 0x00000004000475e3 */ /* 0x000ea40008000800 */
[----:B--2---:R-:W-:Y:S01]  /*3200*/  MOV R4, UR4 ;  /* 0x0000000400047c02 */ /* 0x004fe20008000f00 */
[----:B------:R-:W-:Y:S05]  /*3210*/  BRA.U !UP0, `(.L_x_59) ;  /* 0xfffffffd08e87547 */ /* 0x000fea000b83ffff */
.L_x_58:
[-C--:B------:R-:W-:Y:S02]  /*3220*/  SHF.L.U32 R3, R3, R4.reuse, RZ ;  /* 0x0000000403037219 */ /* 0x080fe400000006ff */
[----:B------:R-:W-:Y:S01]  /*3230*/  SHF.L.U32 R0, R0, R4, RZ ;  /* 0x0000000400007219 */ /* 0x000fe200000006ff */
[----:B------:R-:W-:Y:S02]  /*3240*/  IMAD.SHL.U32 R4, R4, 0x20, RZ ;  /* 0x0000002004047824 */ /* 0x000fe400078e00ff */
[----:B------:R2:W-:Y:S04]  /*3250*/  ATOMS.OR RZ, [UR5+0x14], R3 ;  /* 0x00001403ffff798c */ /* 0x0005e8000b000005 */
[----:B------:R2:W-:Y:S04]  /*3260*/  ATOMS.OR RZ, [UR5+0x18], R0 ;  /* 0x00001800ffff798c */ /* 0x0005e8000b000005 */
[----:B------:R2:W-:Y:S01]  /*3270*/  STS [UR6+0x140], R4 ;  /* 0x00014004ff007988 */ /* 0x0005e20008000806 */
[----:B------:R-:W-:Y:S05]  /*3280*/  BRA `(.L_x_57) ;  /* 0x0000000000107947 */ /* 0x000fea0003800000 */
.L_x_56:
[----:B------:R-:W-:Y:S02]  /*3290*/  MOV R0, 0xffffffff ;  /* 0xffffffff00007802 */ /* 0x000fe40000000f00 */
[----:B------:R-:W-:-:S03]  /*32a0*/  MOV R4, 0x32d0 ;  /* 0x000032d000047802 */ /* 0x000fc60000000f00 */
[----:B------:R2:W-:Y:S04]  /*32b0*/  STS [UR6+0x140], R0 ;  /* 0x00014000ff007988 */ /* 0x0005e80008000806 */
[----:B-12--5:R-:W-:Y:S05]  /*32c0*/  CALL.REL.NOINC `($__internal_1_$__cuda_sm10x_tcgen05_guardrail_trap_phase_invalid_during_alloc) ;  /* 0x0000009400107944 */ /* 0x026fea0003c00000 */
.L_x_57:
[----:B------:R-:W-:Y:S05]  /*32d0*/  WARPSYNC.ALL ;  /* 0x0000000000007948 */ /* 0x000fea0003800000 */
[----:B------:R-:W3:Y:S01]  /*32e0*/  S2UR UR4, SR_CgaCtaId ;  /* 0x00000000000479c3 */ /* 0x000ee20000008800 */
[----:B------:R-:W-:Y:S01]  /*32f0*/  UMOV UR26, 0x400 ;  /* 0x00000400001a7882 */ /* 0x000fe20000000000 */
[----:B------:R-:W-:-:S06]  /*3300*/  NOP ;  /* 0x0000000000007918 */ /* 0x000fcc0000000000 */
[----:B------:R-:W-:Y:S06]  /*3310*/  BAR.ARV 0x6, 0xa0 ;  /* 0x0182800000007b1d */ /* 0x000fec0000002000 */
[----:B------:R-:W4:Y:S01]  /*3320*/  LDCU UR5, c[0x0][0x38c] ;  /* 0x00007180ff0577ac */ /* 0x000f220008000800 */
[----:B------:R-:W-:Y:S01]  /*3330*/  LOP3.LUT R2, R2, 0xffff, RZ, 0xc0, !PT ;  /* 0x0000ffff02027812 */ /* 0x000fe200078ec0ff */
[----:B------:R-:W-:Y:S01]  /*3340*/  IMAD.MOV.U32 R11, RZ, RZ, 0x1 ;  /* 0x00000001ff0b7424 */ /* 0x000fe200078e00ff */
[----:B------:R-:W-:Y:S01]  /*3350*/  CS2R R8, SRZ ;  /* 0x0000000000087805 */ /* 0x000fe2000001ff00 */
[----:B------:R-:W1:Y:S01]  /*3360*/  LDCU UR7, c[0x0][0x38c] ;  /* 0x00007180ff0777ac */ /* 0x000e620008000800 */
[----:B------:R-:W-:Y:S01]  /*3370*/  R2UR UR27, R2 ;  /* 0x00000000021b72ca */ /* 0x000fe200000e0000 */
[----:B------:R-:W-:Y:S01]  /*3380*/  IMAD.MOV.U32 R10, RZ, RZ, RZ ;  /* 0x000000ffff0a7224 */ /* 0x000fe200078e00ff */
[----:B------:R-:W-:Y:S01]  /*3390*/  UMOV UR30, URZ ;  /* 0x000000ff001e7c82 */ /* 0x000fe20008000000 */
[----:B------:R-:W-:Y:S01]  /*33a0*/  UMOV UR24, URZ ;  /* 0x000000ff00187c82 */ /* 0x000fe20008000000 */
[----:B---3--:R-:W-:Y:S01]  /*33b0*/  ULEA UR26, UR4, UR26, 0x18 ;  /* 0x0000001a041a7291 */ /* 0x008fe2000f8ec0ff */
[----:B------:R-:W-:Y:S01]  /*33c0*/  UMOV UR38, 0x0 ;  /* 0x0000000000267882 */ /* 0x000fe20000000000 */
[----:B------:R-:W-:-:S02]  /*33d0*/  UMOV UR39, 0x4400910 ;  /* 0x0440091000277882 */ /* 0x000fc40000000000 */
[----:B------:R-:W-:Y:S02]  /*33e0*/  UIADD3 UR4, UPT, UPT, UR26, 0x8800, URZ ;  /* 0x000088001a047890 */ /* 0x000fe4000fffe0ff */
[----:B------:R-:W-:Y:S02]  /*33f0*/  UIADD3 UR6, UPT, UPT, UR26, 0x10800, URZ ;  /* 0x000108001a067890 */ /* 0x000fe4000fffe0ff */
[----:B----4-:R-:W-:Y:S01]  /*3400*/  UIADD3 UR5, UPT, UPT, UR5, 0x1f, URZ ;  /* 0x0000001f05057890 */ /* 0x010fe2000fffe0ff */
[----:B--2---:R-:W2:Y:S01]  /*3410*/  LDS R0, [UR26+0x140] ;  /* 0x0001401aff007984 */ /* 0x004ea20008000800 */
[----:B-1----:R-:W-:Y:S01]  /*3420*/  UMOV UR36, 0x0 ;  /* 0x0000000000247882 */ /* 0x002fe20000000000 */
[----:B------:R-:W-:Y:S01]  /*3430*/  UMOV UR37, 0x4400910 ;  /* 0x0440091000257882 */ /* 0x000fe20000000000 */
[----:B------:R-:W-:Y:S02]  /*3440*/  USHF.R.S32.HI UR40, URZ, 0x1f, UR5 ;  /* 0x0000001fff287899 */ /* 0x000fe40008011405 */
[----:B------:R-:W-:-:S02]  /*3450*/  UISETP.GE.AND UP4, UPT, UR7, 0x1, UPT ;  /* 0x000000010700788c */ /* 0x000fc4000bf86270 */
[----:B------:R-:W-:Y:S02]  /*3460*/  ULEA.HI UR40, UR40, UR5, URZ, 0x5 ;  /* 0x0000000528287291 */ /* 0x000fe4000f8f28ff */
[----:B------:R-:W-:Y:S02]  /*3470*/  USHF.R.U32.HI UR5, URZ, 0x4, UR4 ;  /* 0x00000004ff057899 */ /* 0x000fe40008011604 */
[----:B------:R-:W-:Y:S02]  /*3480*/  USHF.R.S32.HI UR40, URZ, 0x5, UR40 ;  /* 0x00000005ff287899 */ /* 0x000fe40008011428 */
[----:B------:R-:W-:Y:S02]  /*3490*/  USHF.R.U32.HI UR4, URZ, 0x4, UR6 ;  /* 0x00000004ff047899 */ /* 0x000fe40008011606 */
[----:B------:R-:W-:Y:S02]  /*34a0*/  UISETP.LT.AND UP0, UPT, UR40, 0x1, UPT ;  /* 0x000000012800788c */ /* 0x000fe4000bf01270 */
[----:B------:R-:W-:-:S02]  /*34b0*/  ULOP3.LUT UR5, UR5, 0x3fff, URZ, 0xc0, !UPT ;  /* 0x00003fff05057892 */ /* 0x000fc4000f8ec0ff */
[----:B------:R-:W-:Y:S02]  /*34c0*/  ULOP3.LUT UR4, UR4, 0x3fff, URZ, 0xc0, !UPT ;  /* 0x00003fff04047892 */ /* 0x000fe4000f8ec0ff */
[----:B------:R-:W-:Y:S02]  /*34d0*/  USEL UR41, UR40, 0x1, !UP0 ;  /* 0x0000000128297887 */ /* 0x000fe4000c000000 */
[----:B------:R-:W-:Y:S02]  /*34e0*/  ULOP3.LUT UR28, UR5, 0x10000, URZ, 0xfc, !UPT ;  /* 0x00010000051c7892 */ /* 0x000fe4000f8efcff */
[----:B------:R-:W-:Y:S02]  /*34f0*/  ULOP3.LUT UR29, UR4, 0x10000, URZ, 0xfc, !UPT ;  /* 0x00010000041d7892 */ /* 0x000fe4000f8efcff */
[----:B------:R-:W-:Y:S01]  /*3500*/  UIADD3 UR41, UPT, UPT, -UR41, URZ, URZ ;  /* 0x000000ff29297290 */ /* 0x000fe2000fffe1ff */
[----:B------:R-:W-:Y:S01]  /*3510*/  UMOV UR34, 0x0 ;  /* 0x0000000000227882 */ /* 0x000fe20000000000 */
[----:B------:R-:W-:Y:S01]  /*3520*/  UMOV UR35, 0x4400910 ;  /* 0x0440091000237882 */ /* 0x000fe20000000000 */
[----:B------:R-:W-:Y:S01]  /*3530*/  UMOV UR32, 0x0 ;  /* 0x0000000000207882 */ /* 0x000fe20000000000 */
[----:B------:R-:W-:Y:S01]  /*3540*/  UMOV UR33, 0x4400910 ;  /* 0x0440091000217882 */ /* 0x000fe20000000000 */
[----:B--2---:R-:W-:-:S15]  /*3550*/  R2UR UR42, R0 ;  /* 0x00000000002a72ca */ /* 0x004fde00000e0000 */
.L_x_66:
[----:B------:R-:W-:Y:S02]  /*3560*/  LEA R0, R10, UR26, 0x3 ;  /* 0x0000001a0a007c11 */ /* 0x000fe4000f8e18ff */
[----:B------:R-:W-:Y:S02]  /*3570*/  SHF.L.U32 R5, R9, 0x1f, RZ ;  /* 0x0000001f09057819 */ /* 0x000fe400000006ff */
[----:B------:R-:W-:Y:S01]  /*3580*/  PLOP3.LUT P0, PT, PT, PT, UP4, 0x80, 0x8 ;  /* 0x000000000008781c */ /* 0x000fe20003f0f048 */
[----:B------:R-:W-:Y:S01]  /*3590*/  VIADD R3, R0, 0xa0 ;  /* 0x000000a000037836 */ /* 0x000fe20000000000 */
[----:B-1----:R-:W1:Y:S02]  /*35a0*/  SYNCS.PHASECHK.TRANS64.TRYWAIT P1, [R0+URZ+0x90], R5 ;  /* 0x00009005000075a7 */ /* 0x002e6400080211ff */
[----:B-1-3--:R-:W-:Y:S09]  /*35b0*/  @!P1 BRA `(.L_x_60) ;  /* 0x0000008400a49947 */ /* 0x00aff20003800000 */
.L_x_189:
[----:B------:R-:W-:Y:S01]  /*35c0*/  LEA R4, R10, UR26, 0x4 ;  /* 0x0000001a0a047c11 */ /* 0x000fe2000f8e20ff */
[----:B------:R-:W-:Y:S01]  /*35d0*/  @UP4 ULEA UR4, UR24, UR26, 0x3 ;  /* 0x0000001a18044291 */ /* 0x000fe2000f8e18ff */
[----:B------:R-:W-:Y:S01]  /*35e0*/  PLOP3.LUT P2, PT, PT, PT, PT, 0x80, 0x8 ;  /* 0x000000000008781c */ /* 0x000fe20003f4f070 */
[----:B------:R-:W-:Y:S01]  /*35f0*/  ULEA UR31, UR30, UR26, 0x3 ;  /* 0x0000001a1e1f7291 */ /* 0x000fe2000f8e18ff */
[----:B------:R-:W-:Y:S02]  /*3600*/  PRMT R3, RZ, 0x654, R3 ;  /* 0x00000654ff037816 */ /* 0x000fe40000000003 */
[----:B-1----:R-:W1:Y:S01]  /*3610*/  LDS.128 R4, [R4+0x120] ;  /* 0x0001200004047984 */ /* 0x002e620000000c00 */
[----:B------:R-:W-:Y:S02]  /*3620*/  @P0 SHF.L.U32 R2, R8, 0x1f, RZ ;  /* 0x0000001f08020819 */ /* 0x000fe400000006ff */
[----:B------:R-:W-:Y:S01]  /*3630*/  SHF.L.U32 R0, R11, 0x1f, RZ ;  /* 0x0000001f0b007819 */ /* 0x000fe200000006ff */
[----:B------:R-:W-:Y:S01]  /*3640*/  @!PT LDS RZ, [RZ] ;  /* 0x00000000fffff984 */ /* 0x000fe20000000800 */
[----:B------:R-:W-:Y:S01]  /*3650*/  @!PT LDS RZ, [RZ] ;  /* 0x00000000fffff984 */ /* 0x000fe20000000800 */
[----:B------:R-:W-:Y:S01]  /*3660*/  @!PT LDS RZ, [RZ] ;  /* 0x00000000fffff984 */ /* 0x000fe20000000800 */
[----:B------:R-:W-:Y:S01]  /*3670*/  @!PT LDS RZ, [RZ] ;  /* 0x00000000fffff984 */ /* 0x000fe20000000800 */
[----:B------:R2:W-:Y:S06]  /*3680*/  MEMBAR.ALL.CTA ;  /* 0x0000000000007992 */ /* 0x0005ec0000008000 */
[----:B--2---:R-:W2:Y:S02]  /*3690*/  FENCE.VIEW.ASYNC.S ;  /* 0x00000000000073c6 */ /* 0x004ea40000000000 */
[----:B--2---:R2:W-:Y:S01]  /*36a0*/  SYNCS.ARRIVE.TRANS64.RED.A1T0 RZ, [R3+URZ], RZ ;  /* 0x000000ff03ff79a7 */ /* 0x0045e200081004ff */
[----:B------:R2:W3:Y:S01]  /*36b0*/  @P0 SYNCS.PHASECHK.TRANS64.TRYWAIT P2, [UR4], R2 ;  /* 0x00000002ff0005a7 */ /* 0x0004e20008041104 */
[----:B------:R-:W-:Y:S01]  /*36c0*/  ULEA.HI UR4, UR30, UR30, URZ, 0x1 ;  /* 0x0000001e1e047291 */ /* 0x000fe2000f8f08ff */
[----:B-1----:R-:W-:-:S03]  /*36d0*/  LOP3.LUT P1, RZ, R6, 0x1, RZ, 0xc0, !PT ;  /* 0x0000000106ff7812 */ /* 0x002fc6000782c0ff */
[----:B------:R-:W-:Y:S02]  /*36e0*/  USHF.L.U32 UR11, UR4, 0x7, URZ ;  /* 0x00000007040b7899 */ /* 0x000fe400080006ff */
[----:B------:R-:W-:Y:S02]  /*36f0*/  ULOP3.LUT UR4, UR4, 0xffe, URZ, 0xc0, !UPT ;  /* 0x00000ffe04047892 */ /* 0x000fe4000f8ec0ff */
[----:B------:R-:W-:Y:S02]  /*3700*/  ULOP3.LUT UR11, UR11, 0xffffff00, URZ, 0xc0, !UPT ;  /* 0xffffff000b0b7892 */ /* 0x000fe4000f8ec0ff */
[----:B------:R-:W-:Y:S02]  /*3710*/  UIADD3 UR4, UPT, UPT, -UR4, UR30, URZ ;  /* 0x0000001e04047290 */ /* 0x000fe4000fffe1ff */
[----:B------:R-:W-:Y:S01]  /*3720*/  UIADD3 UR11, UPT, UPT, UR42, UR11, URZ ;  /* 0x0000000b2a0b7290 */ /* 0x000fe2000fffe0ff */
[----:B------:R-:W1:Y:S03]  /*3730*/  SYNCS.PHASECHK.TRANS64.TRYWAIT P0, [UR31+0xd0], R0 ;  /* 0x0000d000ff0075a7 */ /* 0x000e66000800111f */
[----:B------:R-:W-:Y:S01]  /*3740*/  ULEA UR11, UR4, UR11, 0x14 ;  /* 0x0000000b040b7291 */ /* 0x000fe2000f8ea0ff */
[----:B-123--:R-:W-:Y:S11]  /*3750*/  @!P0 BRA `(.L_x_61) ;  /* 0x0000008400508947 */ /* 0x00eff60003800000 */
.L_x_191:
[----:B------:R-:W-:Y:S01]  /*3760*/  IADD3 R10, PT, PT, R10, 0x1, RZ ;  /* 0x000000010a0a7810 */ /* 0x000fe20007ffe0ff */
[----:B------:R-:W-:Y:S06]  /*3770*/  BRA.U !UP4, `(.L_x_62) ;  /* 0x000000010cc07547 */ /* 0x000fec000b800000 */
[----:B------:R-:W-:Y:S01]  /*3780*/  UPLOP3.LUT UP2, UPT, UPT, UPT, UPT, 0x40, 0x4 ;  /* 0x000000000004789c */ /* 0x000fe20003f4e870 */
[----:B------:R-:W-:Y:S01]  /*3790*/  UMOV UR23, UR41 ;  /* 0x0000002900177c82 */ /* 0x000fe20008000000 */
[----:B------:R-:W-:Y:S01]  /*37a0*/  UMOV UR22, UR40 ;  /* 0x0000002800167c82 */ /* 0x000fe20008000000 */
[----:B------:R-:W-:-:S08]  /*37b0*/  UMOV UR10, UR24 ;  /* 0x00000018000a7c82 */ /* 0x000fd00008000000 */
.L_x_65:
[----:B------:R-:W-:Y:S02]  /*37c0*/  UIADD3 UR23, UPT, UPT, UR23, 0x1, URZ ;  /* 0x0000000117177890 */ /* 0x000fe4000fffe0ff */
[----:B--2---:R-:W-:Y:S02]  /*37d0*/  ULEA UR5, UR10, UR26, 0x3 ;  /* 0x0000001a0a057291 */ /* 0x004fe4000f8e18ff */
[----:B------:R-:W-:Y:S01]  /*37e0*/  UISETP.NE.AND UP3, UPT, UR23, URZ, UPT ;  /* 0x000000ff1700728c */ /* 0x000fe2000bf65270 */
[----:B---3--:R-:W-:Y:S10]  /*37f0*/  @P2 BRA `(.L_x_63) ;  /* 0x00000000000c2947 */ /* 0x008ff40003800000 */
[----:B-1----:R-:W-:Y:S04]  /*3800*/  SHF.L.U32 R3, R8, 0x1f, RZ ;  /* 0x0000001f08037819 */ /* 0x002fe800000006ff */
[----:B------:R-:W1:Y:S02]  /*3810*/  SYNCS.PHASECHK.TRANS64.TRYWAIT P0, [UR5], R3 ;  /* 0x00000003ff0075a7 */ /* 0x000e640008001105 */
[----:B-1----:R-:W-:Y:S05]  /*3820*/  @!P0 BRA `(.L_x_64) ;  /* 0x0000008400348947 */ /* 0x002fea0003800000 */
.L_x_63:
[----:B------:R-:W-:Y:S01]  /*3830*/  UISETP.NE.AND UP0, UPT, UR22, 0x1, UPT ;  /* 0x000000011600788c */ /* 0x000fe2000bf05270 */
[----:B------:R-:W-:Y:S01]  /*3840*/  PLOP3.LUT P2, PT, PT, PT, PT, 0x80, 0x8 ;  /* 0x000000000008781c */ /* 0x000fe20003f4f070 */
[----:B------:R-:W-:Y:S02]  /*3850*/  UIADD3 UR4, UPT, UPT, UR10, 0x1, URZ ;  /* 0x000000010a047890 */ /* 0x000fe4000fffe0ff */
[----:B------:R-:W-:Y:S02]  /*3860*/  UIADD3 UR25, UPT, UPT, UR5, 0x20, URZ ;  /* 0x0000002005197890 */ /* 0x000fe4000fffe0ff */
[----:B------:R-:W-:Y:S01]  /*3870*/  UISETP.NE.AND UP1, UPT, UR4, 0x4, UPT ;  /* 0x000000040400788c */ /* 0x000fe2000bf25270 */
[----:B------:R-:W-:Y:S01]  /*3880*/  PLOP3.LUT P0, PT, PT, PT, UP0, 0x80, 0x8 ;  /* 0x000000000008781c */ /* 0x000fe20003f0f008 */
[----:B------:R-:W-:Y:S02]  /*3890*/  UIADD3 UR22, UPT, UPT, UR22, -0x1, URZ ;  /* 0xffffffff16167890 */ /* 0x000fe4000fffe0ff */
[----:B------:R-:W-:Y:S02]  /*38a0*/  USEL UR6, URZ, 0x1, UP1 ;  /* 0x00000001ff067887 */ /* 0x000fe40008800000 */
[----:B------:R-:W-:Y:S01]  /*38b0*/  USEL UR24, UR4, URZ, UP1 ;  /* 0x000000ff04187287 */ /* 0x000fe20008800000 */
[----:B------:R-:W-:Y:S01]  /*38c0*/  UMOV UR7, 0x40004040 ;  /* 0x4000404000077882 */ /* 0x000fe20000000000 */
[----:B------:R-:W-:Y:S02]  /*38d0*/  UMOV UR5, 0x40004040 ;  /* 0x4000404000057882 */ /* 0x000fe40000000000 */
[----:B------:R-:W-:Y:S01]  /*38e0*/  @UP0 ULEA UR4, UR24, UR26, 0x3 ;  /* 0x0000001a18040291 */ /* 0x000fe2000f8e18ff */
[----:B------:R-:W-:Y:S01]  /*38f0*/  LOP3.LUT R8, R8, UR6, RZ, 0x3c, !PT ;  /* 0x0000000608087c12 */ /* 0x000fe2000f8e3cff */
[----:B------:R-:W-:Y:S01]  /*3900*/  ULEA UR6, UR10, UR29, 0xb ;  /* 0x0000001d0a067291 */ /* 0x000fe2000f8e58ff */
[----:B------:R-:W-:Y:S02]  /*3910*/  UMOV UR21, 0x40004040 ;  /* 0x4000404000157882 */ /* 0x000fe40000000000 */
[----:B-1----:R-:W-:Y:S01]  /*3920*/  @P0 SHF.L.U32 R0, R8, 0x1f, RZ ;  /* 0x0000001f08000819 */ /* 0x002fe200000006ff */
[----:B------:R-:W-:Y:S02]  /*3930*/  UIADD3 UR20, UPT, UPT, UR6, 0x2, URZ ;  /* 0x0000000206147890 */ /* 0x000fe4000fffe0ff */
[----:B------:R-:W-:Y:S01]  /*3940*/  UIADD3 UR16, UPT, UPT, UR6, 0x4, URZ ;  /* 0x0000000406107890 */ /* 0x000fe2000fffe0ff */
[----:B------:R2:W3:Y:S01]  /*3950*/  @P0 SYNCS.PHASECHK.TRANS64.TRYWAIT P2, [UR4], R0 ;  /* 0x00000000ff0005a7 */ /* 0x0004e20008041104 */
[----:B------:R-:W-:Y:S02]  /*3960*/  ULEA UR4, UR10, UR28, 0x9 ;  /* 0x0000001c0a047291 */ /* 0x000fe4000f8e48ff */
[----:B------:R-:W-:Y:S02]  /*3970*/  UIADD3 UR12, UPT, UPT, UR6, 0x6, URZ ;  /* 0x00000006060c7890 */ /* 0x000fe4000fffe0ff */
[----:B------:R-:W-:Y:S02]  /*3980*/  UIADD3 UR18, UPT, UPT, UR4, 0x2, URZ ;  /* 0x0000000204127890 */ /* 0x000fe4000fffe0ff */
[----:B------:R-:W-:Y:S02]  /*3990*/  UIADD3 UR14, UPT, UPT, UR4, 0x4, URZ ;  /* 0x00000004040e7890 */ /* 0x000fe4000fffe0ff */
[----:B------:R-:W-:Y:S01]  /*39a0*/  UIADD3 UR8, UPT, UPT, UR4, 0x6, URZ ;  /* 0x0000000604087890 */ /* 0x000fe2000fffe0ff */
[----:B------:R2:W-:Y:S01]  /*39b0*/  UTCHMMA gdesc[UR4], gdesc[UR6], tmem[UR11], tmem[UR38], idesc[UR39], UP2 ;  /* 0x00ff2606040075ea */ /* 0x0005e2000900000b */
[----:B------:R-:W-:Y:S01]  /*39c0*/  UPLOP3.LUT UP2, UPT, UPT, UPT, UPT, 0x80, 0x8 ;  /* 0x000000000008789c */ /* 0x000fe20003f4f070 */
[----:B------:R-:W-:Y:S01]  /*39d0*/  UMOV UR19, 0x40004040 ;  /* 0x4000404000137882 */ /* 0x000fe20000000000 */
[----:B------:R-:W-:Y:S01]  /*39e0*/  UMOV UR17, 0x40004040 ;  /* 0x4000404000117882 */ /* 0x000fe20000000000 */
[----:B------:R2:W-:Y:S01]  /*39f0*/  UTCHMMA gdesc[UR18], gdesc[UR20], tmem[UR11], tmem[UR36], idesc[UR37], UPT ;  /* 0x00ff2414120075ea */ /* 0x0005e2000b80000b */
[----:B------:R-:W-:Y:S01]  /*3a00*/  UMOV UR15, 0x40004040 ;  /* 0x40004040000f7882 */ /* 0x000fe20000000000 */
[----:B------:R-:W-:Y:S01]  /*3a10*/  UMOV UR13, 0x40004040 ;  /* 0x40004040000d7882 */ /* 0x000fe20000000000 */
[----:B------:R-:W-:Y:S01]  /*3a20*/  UMOV UR9, 0x40004040 ;  /* 0x4000404000097882 */ /* 0x000fe20000000000 */
[----:B------:R2:W-:Y:S01]  /*3a30*/  UTCHMMA gdesc[UR14], gdesc[UR16], tmem[UR11], tmem[UR34], idesc[UR35], UPT ;  /* 0x00ff22100e0075ea */ /* 0x0005e2000b80000b */
[----:B------:R2:W-:Y:S01]  /*3a40*/  UTCHMMA gdesc[UR8], gdesc[UR12], tmem[UR11], tmem[UR32], idesc[UR33], UPT ;  /* 0x00ff200c080075ea */ /* 0x0005e2000b80000b */
[----:B------:R2:W-:Y:S01]  /*3a50*/  UTCBAR.MULTICAST [UR25], URZ, UR27 ;  /* 0x000000ff190073e9 */ /* 0x0005e2000800081b */
[----:B------:R-:W-:Y:S01]  /*3a60*/  UMOV UR10, UR24 ;  /* 0x00000018000a7c82 */ /* 0x000fe20008000000 */
[----:B------:R-:W-:Y:S05]  /*3a70*/  BRA.U UP3, `(.L_x_65) ;  /* 0xfffffffd03507547 */ /* 0x000fea000b83ffff */
.L_x_62:
[----:B--2---:R-:W-:Y:S01]  /*3a80*/  UIADD3 UR4, UPT, UPT, UR30, 0x1, URZ ;  /* 0x000000011e047890 */ /* 0x004fe2000fffe0ff */
[C---:B------:R-:W-:Y:S01]  /*3a90*/  ISETP.NE.AND P0, PT, R10.reuse, 0x2, PT ;  /* 0x000000020a00780c */ /* 0x040fe20003f05270 */
[----:B------:R-:W-:Y:S02]  /*3aa0*/  UIADD3 UR5, UPT, UPT, UR31, 0xb0, URZ ;  /* 0x000000b01f057890 */ /* 0x000fe4000fffe0ff */
[----:B------:R-:W-:Y:S01]  /*3ab0*/  UISETP.NE.AND UP0, UPT, UR4, 0x4, UPT ;  /* 0x000000040400788c */ /* 0x000fe2000bf05270 */
[----:B-1----:R-:W-:Y:S02]  /*3ac0*/  SEL R0, RZ, 0x1, P0 ;  /* 0x00000001ff007807 */ /* 0x002fe40000000000 */
[----:B------:R-:W-:Y:S01]  /*3ad0*/  SEL R10, R10, RZ, P0 ;  /* 0x000000ff0a0a7207 */ /* 0x000fe20000000000 */
[----:B------:R-:W-:Y:S01]  /*3ae0*/  USEL UR6, URZ, 0x1, UP0 ;  /* 0x00000001ff067887 */ /* 0x000fe20008000000 */
[----:B------:R-:W-:Y:S01]  /*3af0*/  LOP3.LUT R9, R9, R0, RZ, 0x3c, !PT ;  /* 0x0000000009097212 */ /* 0x000fe200078e3cff */
[----:B------:R-:W-:Y:S01]  /*3b00*/  USEL UR30, UR4, URZ, UP0 ;  /* 0x000000ff041e7287 */ /* 0x000fe20008000000 */
[----:B------:R1:W-:Y:S03]  /*3b10*/  UTCBAR [UR5], URZ ;  /* 0x000000ff050073e9 */ /* 0x0003e600080000ff */
[----:B------:R-:W-:Y:S01]  /*3b20*/  LOP3.LUT R11, R11, UR6, RZ, 0x3c, !PT ;  /* 0x000000060b0b7c12 */ /* 0x000fe2000f8e3cff */
[----:B------:R-:W-:Y:S07]  /*3b30*/  @P1 BRA `(.L_x_66) ;  /* 0xfffffff800881947 */ /* 0x000fee000383ffff */
[----:B------:R-:W2:Y:S01]  /*3b40*/  S2UR UR8, SR_CgaCtaId ;  /* 0x00000000000879c3 */ /* 0x000ea20000008800 */
[----:B------:R-:W-:Y:S01]  /*3b50*/  ELECT P0, URZ, PT ;  /* 0x0000000000ff782f */ /* 0x000fe20003800000 */
[----:B------:R-:W-:Y:S01]  /*3b60*/  IMAD.MOV.U32 R0, RZ, RZ, 0x1 ;  /* 0x00000001ff007424 */ /* 0x000fe200078e00ff */
[----:B------:R-:W-:Y:S01]  /*3b70*/  UIADD3 UR26, UPT, UPT, UR26, 0xd0, URZ ;  /* 0x000000d01a1a7890 */ /* 0x000fe2000fffe0ff */
[----:B------:R-:W-:Y:S01]  /*3b80*/  SHF.L.U32 R3, R11, 0x1f, RZ ;  /* 0x0000001f0b037819 */ /* 0x000fe200000006ff */
[----:B------:R-:W-:-:S03]  /*3b90*/  UMOV UR4, 0x40 ;  /* 0x0000004000047882 */ /* 0x000fc60000000000 */
[----:B------:R-:W-:Y:S01]  /*3ba0*/  UVIRTCOUNT.DEALLOC.SMPOOL 0x80 ;  /* 0x000000800000784c */ /* 0x000fe20000000000 */
[----:B--2---:R-:W-:Y:S02]  /*3bb0*/  ULEA UR8, UR8, UR4, 0x18 ;  /* 0x0000000408087291 */ /* 0x004fe4000f8ec0ff */
[----:B------:R-:W-:-:S07]  /*3bc0*/  ULEA UR4, UR30, UR26, 0x3 ;  /* 0x0000001a1e047291 */ /* 0x000fce000f8e18ff */
[----:B------:R2:W-:Y:S02]  /*3bd0*/  @P0 STS.U8 [UR8+0x1c], R0 ;  /* 0x00001c00ff000988 */ /* 0x0005e40008000008 */
[----:B------:R-:W4:Y:S02]  /*3be0*/  SYNCS.PHASECHK.TRANS64.TRYWAIT P0, [UR4], R3 ;  /* 0x00000003ff0075a7 */ /* 0x000f240008001104 */
[----:B--2-4-:R-:W-:Y:S05]  /*3bf0*/  @!P0 BRA `(.L_x_67) ;  /* 0x0000008000588947 */ /* 0x014fea0003800000 */
.L_x_194:
[----:B------:R-:W-:-:S04]  /*3c00*/  UIADD3 UR4, UPT, UPT, UR30, 0x1, URZ ;  /* 0x000000011e047890 */ /* 0x000fc8000fffe0ff */
[----:B------:R-:W-:-:S04]  /*3c10*/  UISETP.NE.AND UP0, UPT, UR4, 0x4, UPT ;  /* 0x000000040400788c */ /* 0x000fc8000bf05270 */
[----:B------:R-:W-:Y:S02]  /*3c20*/  USEL UR6, URZ, 0x1, UP0 ;  /* 0x00000001ff067887 */ /* 0x000fe40008000000 */
[----:B------:R-:W-:-:S04]  /*3c30*/  USEL UR4, UR4, URZ, UP0 ;  /* 0x000000ff04047287 */ /* 0x000fc80008000000 */
[----:B-1----:R-:W-:Y:S01]  /*3c40*/  ULEA UR5, UR4, UR26, 0x3 ;  /* 0x0000001a04057291 */ /* 0x002fe2000f8e18ff */
[----:B------:R-:W-:-:S04]  /*3c50*/  LOP3.LUT R2, R11, UR6, RZ, 0x3c, !PT ;  /* 0x000000060b027c12 */ /* 0x000fc8000f8e3cff */
[----:B--2---:R-:W-:-:S04]  /*3c60*/  SHF.L.U32 R3, R2, 0x1f, RZ ;  /* 0x0000001f02037819 */ /* 0x004fc800000006ff */
[----:B------:R-:W1:Y:S02]  /*3c70*/  SYNCS.PHASECHK.TRANS64.TRYWAIT P0, [UR5], R3 ;  /* 0x00000003ff0075a7 */ /* 0x000e640008001105 */
[----:B-1----:R-:W-:Y:S05]  /*3c80*/  @!P0 BRA `(.L_x_68) ;  /* 0x00000080004c8947 */ /* 0x002fea0003800000 */
.L_x_196:
        /* <DEDUP_REMOVED lines=9> */
.L_x_198:
[----:B------:R-:W-:-:S04]  /*3d20*/  UIADD3 UR4, UPT, UPT, UR4, 0x1, URZ ;  /* 0x0000000104047890 */ /* 0x000fc8000fffe0ff */
[----:B------:R-:W-:-:S04]  /*3d30*/  UISETP.NE.AND UP0, UPT, UR4, 0x4, UPT ;  /* 0x000000040400788c */ /* 0x000fc8000bf05270 */
[----:B------:R-:W-:Y:S02]  /*3d40*/  USEL UR5, URZ, 0x1, UP0 ;  /* 0x00000001ff057887 */ /* 0x000fe40008000000 */
[----:B------:R-:W-:-:S04]  /*3d50*/  USEL UR4, UR4, URZ, UP0 ;  /* 0x000000ff04047287 */ /* 0x000fc80008000000 */
[----:B------:R-:W-:Y:S01]  /*3d60*/  ULEA UR4, UR4, UR26, 0x3 ;  /* 0x0000001a04047291 */ /* 0x000fe2000f8e18ff */
[----:B-1----:R-:W-:-:S04]  /*3d70*/  LOP3.LUT R3, R2, UR5, RZ, 0x3c, !PT ;  /* 0x0000000502037c12 */ /* 0x002fc8000f8e3cff */
[----:B------:R-:W-:-:S04]  /*3d80*/  SHF.L.U32 R3, R3, 0x1f, RZ ;  /* 0x0000001f03037819 */ /* 0x000fc800000006ff */
[----:B------:R-:W1:Y:S02]  /*3d90*/  SYNCS.PHASECHK.TRANS64.TRYWAIT P0, [UR4], R3 ;  /* 0x00000003ff0075a7 */ /* 0x000e640008001104 */
[----:B-1----:R-:W-:Y:S05]  /*3da0*/  @!P0 BRA `(.L_x_70) ;  /* 0x0000008000348947 */ /* 0x002fea0003800000 */
.L_x_200:
[----:B------:R-:W-:Y:S01]  /*3db0*/  NOP ;  /* 0x0000000000007918 */ /* 0x000fe20000000000 */
[----:B-1----:R-:W1:Y:S01]  /*3dc0*/  LDS R0, [UR8+0x14] ;  /* 0x00001408ff007984 */ /* 0x002e620008000800 */
[----:B------:R-:W-:Y:S01]  /*3dd0*/  ULOP3.LUT UR4, UR42, 0xffff, URZ, 0xc0, !UPT ;  /* 0x0000ffff2a047892 */ /* 0x000fe2000f8ec0ff */
[----:B------:R-:W-:Y:S01]  /*3de0*/  UMOV UR5, 0xffff ;  /* 0x0000ffff00057882 */ /* 0x000fe20000000000 */
[----:B------:R-:W-:Y:S02]  /*3df0*/  UMOV UR6, 0x1 ;  /* 0x0000000100067882 */ /* 0x000fe40000000000 */
[----:B------:R-:W-:-:S04]  /*3e00*/  USHF.R.U32.HI UR4, URZ, 0x5, UR4 ;  /* 0x00000005ff047899 */ /* 0x000fc80008011604 */
[----:B------:R-:W-:Y:S02]  /*3e10*/  USHF.L.U32 UR5, UR5, UR4, URZ ;  /* 0x0000000405057299 */ /* 0x000fe400080006ff */
[----:B------:R-:W-:-:S04]  /*3e20*/  USHF.L.U32 UR4, UR6, UR4, URZ ;  /* 0x0000000406047299 */ /* 0x000fc800080006ff */
[----:B-1----:R-:W-:-:S04]  /*3e30*/  LOP3.LUT R0, R0, UR5, RZ, 0xc0, !PT ;  /* 0x0000000500007c12 */ /* 0x002fc8000f8ec0ff */
[----:B------:R-:W-:-:S13]  /*3e40*/  ISETP.NE.AND P0, PT, R0, UR5, PT ;  /* 0x0000000500007c0c */ /* 0x000fda000bf05270 */
[----:B------:R-:W-:Y:S05]  /*3e50*/  @P0 BRA `(.L_x_71) ;  /* 0x0000000000580947 */ /* 0x000fea0003800000 */
[----:B------:R-:W1:Y:S02]  /*3e60*/  LDS R0, [UR8+0x18] ;  /* 0x00001808ff007984 */ /* 0x000e640008000800 */
[----:B-1----:R-:W-:-:S04]  /*3e70*/  LOP3.LUT R0, R0, UR4, RZ, 0xc0, !PT ;  /* 0x0000000400007c12 */ /* 0x002fc8000f8ec0ff */
[----:B------:R-:W-:-:S13]  /*3e80*/  ISETP.NE.AND P0, PT, R0, UR4, PT ;  /* 0x0000000400007c0c */ /* 0x000fda000bf05270 */
[----:B------:R-:W-:Y:S05]  /*3e90*/  @P0 BRA `(.L_x_72) ;  /* 0x00000000003c0947 */ /* 0x000fea0003800000 */
[----:B------:R-:W1:Y:S01]  /*3ea0*/  S2R R2, SR_LANEID ;  /* 0x0000000000027919 */ /* 0x000e620000000000 */
[----:B------:R-:W-:Y:S01]  /*3eb0*/  ULOP3.LUT UR5, URZ, UR5, URZ, 0x33, !UPT ;  /* 0x00000005ff057292 */ /* 0x000fe2000f8e33ff */
[----:B------:R-:W-:Y:S01]  /*3ec0*/  LOP3.LUT R4, RZ, UR4, RZ, 0x33, !PT ;  /* 0x00000004ff047c12 */ /* 0x000fe2000f8e33ff */
[----:B------:R-:W-:Y:S02]  /*3ed0*/  VOTEU.ANY UR4, UPT, PT ;  /* 0x0000000000047886 */ /* 0x000fe400038e0100 */
[----:B------:R-:W-:Y:S01]  /*3ee0*/  UFLO.U32 UR4, UR4 ;  /* 0x00000004000472bd */ /* 0x000fe200080e0000 */
[----:B------:R-:W2:Y:S01]  /*3ef0*/  REDUX UR6, R4 ;  /* 0x00000000040673c4 */ /* 0x000ea20000000000 */
[----:B------:R-:W-:-:S06]  /*3f00*/  IMAD.U32 R0, RZ, RZ, UR5 ;  /* 0x00000005ff007e24 */ /* 0x000fcc000f8e00ff */
[----:B------:R4:W-:Y:S01]  /*3f10*/  UTCATOMSWS.AND URZ, UR5 ;  /* 0x0000000500ff79e3 */ /* 0x0009e20008000000 */
[----:B------:R-:W3:Y:S01]  /*3f20*/  REDUX UR7, R0 ;  /* 0x00000000000773c4 */ /* 0x000ee20000000000 */
[----:B-1----:R-:W-:Y:S01]  /*3f30*/  ISETP.EQ.U32.AND P0, PT, R2, UR4, PT ;  /* 0x0000000402007c0c */ /* 0x002fe2000bf02070 */
[----:B--2---:R-:W-:Y:S01]  /*3f40*/  IMAD.U32 R2, RZ, RZ, UR6 ;  /* 0x00000006ff027e24 */ /* 0x004fe2000f8e00ff */
[----:B---3--:R-:W-:-:S11]  /*3f50*/  MOV R3, UR7 ;  /* 0x0000000700037c02 */ /* 0x008fd60008000f00 */
[----:B------:R4:W-:Y:S04]  /*3f60*/  @P0 ATOMS.AND RZ, [UR8+0x14], R3 ;  /* 0x00001403ffff098c */ /* 0x0009e8000a800008 */
[----:B------:R4:W-:Y:S01]  /*3f70*/  @P0 ATOMS.AND RZ, [UR8+0x18], R2 ;  /* 0x00001802ffff098c */ /* 0x0009e2000a800008 */
[----:B------:R-:W-:Y:S05]  /*3f80*/  BRA `(.L_x_73) ;  /* 0x0000000000147947 */ /* 0x000fea0003800000 */
.L_x_72:
[----:B------:R-:W-:Y:S02]  /*3f90*/  MOV R2, 0x3fb0 ;  /* 0x00003fb000027802 */ /* 0x000fe40000000f00 */
[----:B---3-5:R-:W-:Y:S05]  /*3fa0*/  CALL.REL.NOINC `($__internal_0_$__cuda_sm10x_tcgen05_guardrail_trap_col_being_dealloced_not_returned_by_alloc) ;  /* 0x0000008400cc7944 */ /* 0x028fea0003c00000 */
[----:B------:R-:W-:Y:S05]  /*3fb0*/  BRA `(.L_x_73) ;  /* 0x0000000000087947 */ /* 0x000fea0003800000 */
.L_x_71:
[----:B------:R-:W-:Y:S02]  /*3fc0*/  MOV R2, 0x3fe0 ;  /* 0x00003fe000027802 */ /* 0x000fe40000000f00 */
[----:B---3-5:R-:W-:Y:S05]  /*3fd0*/  CALL.REL.NOINC `($__internal_2_$__cuda_sm10x_tcgen05_guardrail_trap_unallocated_columns_being_dealloced) ;  /* 0x0000008400d87944 */ /* 0x028fea0003c00000 */
.L_x_73:
[----:B------:R-:W-:Y:S01]  /*3fe0*/  NOP ;  /* 0x0000000000007918 */ /* 0x000fe20000000000 */
[----:B----4-:R-:W-:Y:S05]  /*3ff0*/  EXIT ;  /* 0x000000000000794d */ /* 0x010fea0003800000 */
.L_x_55:
[----:B------:R-:W-:-:S09]  /*4000*/  UISETP.NE.OR UP0, UPT, UR17, 0x3, !UP3 ;  /* 0x000000031100788c */ /* 0x000fd2000df05670 */
[----:B------:R-:W-:Y:S05]  /*4010*/  BRA.U UP0, `(.L_x_74) ;  /* 0x0000001500d87547 */ /* 0x000fea000b800000 */
[----:B------:R-:W2:Y:S01]  /*4020*/  S2UR UR10, SR_CgaCtaId ;  /* 0x00000000000a79c3 */ /* 0x000ea20000008800 */
[----:B------:R-:W3:Y:S01]  /*4030*/  LDCU UR46, c[0x0][0x370] ;  /* 0x00006e00ff2e77ac */ /* 0x000ee20008000800 */
[----:B------:R-:W-:Y:S01]  /*4040*/  HFMA2 R14, -RZ, RZ, 0, 0 ;  /* 0x00000000ff0e7431 */ /* 0x000fe200000001ff */
[----:B------:R-:W-:Y:S01]  /*4050*/  MOV R13, RZ ;  /* 0x000000ff000d7202 */ /* 0x000fe20000000f00 */
[----:B------:R-:W-:Y:S01]  /*4060*/  HFMA2 R7, -RZ, RZ, 0, 0.0078125 ;  /* 0x00002000ff077431 */ /* 0x000fe200000001ff */
[----:B------:R-:W3:Y:S03]  /*4070*/  LDCU.128 UR48, c[0x0][0xb10] ;  /* 0x00016200ff3077ac */ /* 0x000ee60008000c00 */
[----:B------:R-:W4:Y:S01]  /*4080*/  LDC.64 R16, c[0x0][0x348] ;  /* 0x0000d200ff107b82 */ /* 0x000f220000000a00 */
[----:B------:R-:W1:Y:S01]  /*4090*/  LDCU UR39, c[0x0][0x374] ;  /* 0x00006e80ff2777ac */ /* 0x000e620008000800 */
[----:B------:R-:W2:Y:S06]  /*40a0*/  LDCU UR15, c[0x0][0xb0c] ;  /* 0x00016180ff0f77ac */ /* 0x000eac0008000800 */
[----:B------:R-:W4:Y:S01]  /*40b0*/  LDC.64 R2, c[0x0][0x888] ;  /* 0x00022200ff027b82 */ /* 0x000f220000000a00 */
[----:B------:R-:W4:Y:S01]  /*40c0*/  LDCU UR54, c[0x0][0xb20] ;  /* 0x00016400ff3677ac */ /* 0x000f220008000800 */
[----:B------:R-:W4:Y:S06]  /*40d0*/  LDCU UR4, c[0x0][0xb30] ;  /* 0x00016600ff0477ac */ /* 0x000f2c0008000800 */
[----:B------:R-:W4:Y:S01]  /*40e0*/  LDC.64 R4, c[0x0][0x890] ;  /* 0x00022400ff047b82 */ /* 0x000f220000000a00 */
[----:B------:R-:W-:Y:S01]  /*40f0*/  UMOV UR21, 0x400 ;  /* 0x0000040000157882 */ /* 0x000fe20000000000 */
[----:B---3--:R-:W-:-:S02]  /*4100*/  UIMAD.WIDE.U32 UR6, UR46, UR48, URZ ;  /* 0x000000302e0672a5 */ /* 0x008fc4000f8e00ff */
[----:B-1----:R-:W-:Y:S02]  /*4110*/  UIMAD.WIDE.U32 UR8, UR39, UR51, URZ ;  /* 0x00000033270872a5 */ /* 0x002fe4000f8e00ff */
[----:B--2---:R-:W-:Y:S02]  /*4120*/  ULEA UR21, UR10, UR21, 0x18 ;  /* 0x000000150a157291 */ /* 0x004fe4000f8ec0ff */
[----:B------:R-:W-:Y:S02]  /*4130*/  UPLOP3.LUT UP1, UPT, UPT, UPT, UPT, 0x40, 0x4 ;  /* 0x000000000004789c */ /* 0x000fe40003f2e870 */
[----:B------:R-:W-:Y:S02]  /*4140*/  UIADD3 UR41, UPT, UPT, UR21, 0x40, URZ ;  /* 0x0000004015297890 */ /* 0x000fe4000fffe0ff */
[----:B------:R-:W-:Y:S02]  /*4150*/  UIADD3 UR33, UPT, UPT, UR21, 0x48, URZ ;  /* 0x0000004815217890 */ /* 0x000fe4000fffe0ff */
[----:B------:R-:W-:-:S02]  /*4160*/  UIADD3 UR25, UPT, UPT, UR21, 0x50, URZ ;  /* 0x0000005015197890 */ /* 0x000fc4000fffe0ff */
[----:B------:R-:W-:Y:S01]  /*4170*/  UIADD3 UR17, UPT, UPT, UR21, 0x58, URZ ;  /* 0x0000005815117890 */ /* 0x000fe2000fffe0ff */
[----:B------:R-:W-:Y:S01]  /*4180*/  UMOV UR6, UR7 ;  /* 0x0000000700067c82 */ /* 0x000fe20008000000 */
[----:B------:R-:W-:Y:S01]  /*4190*/  UMOV UR47, UR9 ;  /* 0x00000009002f7c82 */ /* 0x000fe20008000000 */
[----:B------:R-:W-:Y:S02]  /*41a0*/  UISETP.GE.AND UP0, UPT, UR45, 0x1, UPT ;  /* 0x000000012d00788c */ /* 0x000fe4000bf06270 */
[----:B------:R-:W-:Y:S01]  /*41b0*/  UISETP.NE.AND UP4, UPT, UR45, 0x1, UPT ;  /* 0x000000012d00788c */ /* 0x000fe2000bf85270 */
[----:B------:R-:W1:Y:S01]  /*41c0*/  LDCU.64 UR22, c[0x0][0xb28] ;  /* 0x00016500ff1677ac */ /* 0x000e620008000a00 */
[----:B------:R-:W-:Y:S02]  /*41d0*/  UISETP.NE.AND UP6, UPT, UR15, 0x1, UPT ;  /* 0x000000010f00788c */ /* 0x000fe4000bfc5270 */
[----:B------:R-:W-:Y:S02]  /*41e0*/  UISETP.NE.AND UP5, UPT, UR50, 0x1, UPT ;  /* 0x000000013200788c */ /* 0x000fe4000bfa5270 */
[----:B------:R-:W-:-:S02]  /*41f0*/  USHF.R.U32.HI UR52, URZ, UR49, UR6 ;  /* 0x00000031ff347299 */ /* 0x000fc40008011606 */
[----:B------:R-:W-:Y:S02]  /*4200*/  UPRMT UR37, UR10, 0x654, UR41 ;  /* 0x000006540a257896 */ /* 0x000fe40008000029 */
[----:B------:R-:W-:Y:S02]  /*4210*/  UPRMT UR31, UR10, 0x654, UR33 ;  /* 0x000006540a1f7896 */ /* 0x000fe40008000021 */
[----:B------:R-:W-:Y:S02]  /*4220*/  UPRMT UR30, UR10, 0x654, UR25 ;  /* 0x000006540a1e7896 */ /* 0x000fe40008000019 */
[----:B------:R-:W-:Y:S02]  /*4230*/  UPRMT UR29, UR10, 0x654, UR17 ;  /* 0x000006540a1d7896 */ /* 0x000fe40008000011 */
[----:B----4-:R-:W-:Y:S02]  /*4240*/  USHF.R.U32.HI UR47, URZ, UR54, UR47 ;  /* 0x00000036ff2f7299 */ /* 0x010fe4000801162f */
[----:B------:R-:W-:-:S11]  /*4250*/  UISETP.NE.AND UP3, UPT, UR4, 0x1, UPT ;  /* 0x000000010400788c */ /* 0x000fd6000bf65270 */
.L_x_89:
[C---:B------:R-:W-:Y:S02]  /*4260*/  LEA R12, R14.reuse, UR21, 0x3 ;  /* 0x000000150e0c7c11 */ /* 0x040fe4000f8e18ff */
[----:B------:R-:W-:Y:S02]  /*4270*/  SHF.L.U32 R9, R13, 0x1f, RZ ;  /* 0x0000001f0d097819 */ /* 0x000fe400000006ff */
[----:B------:R-:W-:Y:S02]  /*4280*/  LEA R10, R14, UR21, 0x4 ;  /* 0x000000150e0a7c11 */ /* 0x000fe4000f8e20ff */
[----:B--2---:R-:W2:Y:S02]  /*4290*/  SYNCS.PHASECHK.TRANS64.TRYWAIT P0, [R12+URZ+0x90], R9 ;  /* 0x000090090c0075a7 */ /* 0x004ea400080011ff */
[----:B--2---:R-:W-:Y:S05]  /*42a0*/  @!P0 BRA `(.L_x_75) ;  /* 0x0000007c000c8947 */ /* 0x004fea0003800000 */
.L_x_201:
[----:B--2---:R-:W2:Y:S01]  /*42b0*/  LDS.128 R8, [R10+0x120] ;  /* 0x000120000a087984 */ /* 0x004ea20000000c00 */
[----:B------:R-:W-:Y:S01]  /*42c0*/  UISETP.GE.AND UP0, UPT, UR45, 0x1, UPT ;  /* 0x000000012d00788c */ /* 0x000fe2000bf06270 */
[----:B------:R-:W-:Y:S01]  /*42d0*/  @!PT LDS RZ, [RZ] ;  /* 0x00000000fffff984 */ /* 0x000fe20000000800 */
[----:B------:R-:W-:Y:S01]  /*42e0*/  @!PT LDS RZ, [RZ] ;  /* 0x00000000fffff984 */ /* 0x000fe20000000800 */
[----:B------:R-:W-:Y:S01]  /*42f0*/  @!PT LDS RZ, [RZ] ;  /* 0x00000000fffff984 */ /* 0x000fe20000000800 */
[----:B------:R-:W-:Y:S01]  /*4300*/  @!PT LDS RZ, [RZ] ;  /* 0x00000000fffff984 */ /* 0x000fe20000000800 */
[----:B------:R3:W-:Y:S06]  /*4310*/  MEMBAR.ALL.CTA ;  /* 0x0000000000007992 */ /* 0x0007ec0000008000 */
[----:B---3--:R-:W3:Y:S01]  /*4320*/  FENCE.VIEW.ASYNC.S ;  /* 0x00000000000073c6 */ /* 0x008ee20000000000 */
[----:B--2---:R-:W-:Y:S11]  /*4330*/  LOP3.LUT P0, RZ, R10, 0x1, RZ, 0xc0, !PT ;  /* 0x000000010aff7812 */ /* 0x004ff6000780c0ff */
[----:B------:R-:W-:Y:S02]  /*4340*/  @!UPT UIADD3 URZ, UPT, UPT, URZ, URZ, URZ ;  /* 0x000000fffffff290 */ /* 0x000fe4000fffe0ff */
[----:B---3--:R-:W-:Y:S01]  /*4350*/  VOTEU.ANY UP2, P0 ;  /* 0x0000000000ff7886 */ /* 0x008fe20000040100 */
[----:B------:R-:W-:Y:S11]  /*4360*/  PLOP3.LUT P0, PT, PT, PT, UP2, 0x80, 0x8 ;  /* 0x000000000008781c */ /* 0x000ff60003f0f028 */
[----:B------:R-:W-:Y:S02]  /*4370*/  @!UPT UIADD3 URZ, UPT, UPT, URZ, URZ, URZ ;  /* 0x000000fffffff290 */ /* 0x000fe4000fffe0ff */
[----:B------:R-:W-:Y:S02]  /*4380*/  @P0 SHF.R.U32.HI R0, RZ, 0x10, R9 ;  /* 0x00000010ff000819 */ /* 0x000fe40000011609 */
[----:B------:R-:W-:Y:S02]  /*4390*/  @P0 MOV R6, R8 ;  /* 0x0000000800060202 */ /* 0x000fe40000000f00 */
[----:B------:R-:W-:Y:S01]  /*43a0*/  @P0 R2UR UR4, R0 ;  /* 0x00000000000402ca */ /* 0x000fe200000e0000 */
[----:B------:R-:W-:Y:S01]  /*43b0*/  VIADD R0, R12, 0xa0 ;  /* 0x000000a00c007836 */ /* 0x000fe20000000000 */
[----:B------:R-:W-:Y:S02]  /*43c0*/  @P0 LOP3.LUT R8, R9, 0xffff, RZ, 0xc0, !PT ;  /* 0x0000ffff09080812 */ /* 0x000fe400078ec0ff */
[----:B------:R-:W-:Y:S02]  /*43d0*/  @P0 R2UR UR6, R6 ;  /* 0x00000000060602ca */ /* 0x000fe400000e0000 */
[----:B------:R-:W-:Y:S02]  /*43e0*/  PRMT R0, RZ, 0x654, R0 ;  /* 0x00000654ff007816 */ /* 0x000fe40000000000 */
[----:B------:R-:W-:Y:S02]  /*43f0*/  @P0 R2UR UR5, R8 ;  /* 0x00000000080502ca */ /* 0x000fe400000e0000 */
[----:B------:R2:W-:Y:S03]  /*4400*/  SYNCS.ARRIVE.TRANS64.RED.A1T0 RZ, [R0+URZ], RZ ;  /* 0x000000ff00ff79a7 */ /* 0x0005e600081004ff */
[----:B------:R-:W-:Y:S04]  /*4410*/  @UP2 UMOV UR38, UR4 ;  /* 0x0000000400262c82 */ /* 0x000fe80008000000 */
[----:B------:R-:W-:Y:S04]  /*4420*/  @UP2 UMOV UR14, UR6 ;  /* 0x00000006000e2c82 */ /* 0x000fe80008000000 */
[----:B------:R-:W-:Y:S01]  /*4430*/  @UP2 UMOV UR13, UR5 ;  /* 0x00000005000d2c82 */ /* 0x000fe20008000000 */
[----:B------:R-:W-:Y:S05]  /*4440*/  BRA.U !UP0, `(.L_x_76) ;  /* 0x0000000108a47547 */ /* 0x000fea000b800000 */
[----:B------:R-:W-:Y:S02]  /*4450*/  UIMAD.WIDE.U32 UR18, UR13, UR51, URZ ;  /* 0x000000330d1272a5 */ /* 0x000fe4000f8e00ff */
[----:B------:R-:W-:Y:S02]  /*4460*/  UIMAD.WIDE.U32 UR26, UR14, UR48, URZ ;  /* 0x000000300e1a72a5 */ /* 0x000fe4000f8e00ff */
[----:B------:R-:W-:Y:S02]  /*4470*/  USEL UR4, UR39, UR47, !UP5 ;  /* 0x0000002f27047287 */ /* 0x000fe4000e800000 */
[----:B------:R-:W-:Y:S02]  /*4480*/  USEL UR7, UR46, UR52, !UP6 ;  /* 0x000000342e077287 */ /* 0x000fe4000f000000 */
[----:B-1----:R-:W-:Y:S02]  /*4490*/  UIMAD.WIDE.U32 UR8, UR4, UR22, URZ ;  /* 0x00000016040872a5 */ /* 0x002fe4000f8e00ff */
[----:B------:R-:W-:Y:S01]  /*44a0*/  UIMAD.WIDE.U32 UR10, UR7, UR22, URZ ;  /* 0x00000016070a72a5 */ /* 0x000fe2000f8e00ff */
[----:B------:R-:W-:Y:S02]  /*44b0*/  UMOV UR5, UR19 ;  /* 0x0000001300057c82 */ /* 0x000fe40008000000 */
[----:B------:R-:W-:Y:S03]  /*44c0*/  USHF.R.U32.HI UR6, URZ, UR54, UR5 ;  /* 0x00000036ff067299 */ /* 0x000fe60008011605 */
[----:B------:R-:W-:Y:S01]  /*44d0*/  UMOV UR5, UR27 ;  /* 0x0000001b00057c82 */ /* 0x000fe20008000000 */
[----:B------:R-:W-:Y:S02]  /*44e0*/  USEL UR6, UR13, UR6, !UP5 ;  /* 0x000000060d067287 */ /* 0x000fe4000e800000 */
[----:B------:R-:W-:Y:S03]  /*44f0*/  USHF.R.U32.HI UR12, URZ, UR49, UR5 ;  /* 0x00000031ff0c7299 */ /* 0x000fe60008011605 */
[----:B------:R-:W-:Y:S02]  /*4500*/  UMOV UR5, UR9 ;  /* 0x0000000900057c82 */ /* 0x000fe40008000000 */
[----:B------:R-:W-:Y:S03]  /*4510*/  @UP4 USHF.R.U32.HI UR4, URZ, UR23, UR5 ;  /* 0x00000017ff044299 */ /* 0x000fe60008011605 */
[----:B------:R-:W-:Y:S01]  /*4520*/  UMOV UR5, UR11 ;  /* 0x0000000b00057c82 */ /* 0x000fe20008000000 */
[----:B------:R-:W-:Y:S02]  /*4530*/  UIMAD UR4, UR45, UR4, URZ ;  /* 0x000000042d0472a4 */ /* 0x000fe4000f8e02ff */
[----:B------:R-:W-:Y:S02]  /*4540*/  @UP4 USHF.R.U32.HI UR7, URZ, UR23, UR5 ;  /* 0x00000017ff074299 */ /* 0x000fe40008011605 */
[----:B------:R-:W-:Y:S02]  /*4550*/  UIMAD.WIDE.U32 UR10, UR6, UR22, URZ ;  /* 0x00000016060a72a5 */ /* 0x000fe4000f8e00ff */
[----:B------:R-:W-:Y:S02]  /*4560*/  USEL UR5, UR14, UR12, !UP6 ;  /* 0x0000000c0e057287 */ /* 0x000fe4000f000000 */
[----:B------:R-:W-:Y:S02]  /*4570*/  UIMAD UR8, UR45, UR7, URZ ;  /* 0x000000072d0872a4 */ /* 0x000fe4000f8e02ff */
[----:B------:R-:W-:Y:S03]  /*4580*/  UISETP.GE.AND UP0, UPT, UR6, UR4, UPT ;  /* 0x000000040600728c */ /* 0x000fe6000bf06270 */
[----:B------:R-:W-:Y:S01]  /*4590*/  UMOV UR4, UR11 ;  /* 0x0000000b00047c82 */ /* 0x000fe20008000000 */
[----:B------:R-:W-:Y:S02]  /*45a0*/  UISETP.GE.OR UP0, UPT, UR5, UR8, UP0 ;  /* 0x000000080500728c */ /* 0x000fe40008706670 */
[----:B------:R-:W-:Y:S02]  /*45b0*/  USHF.R.U32.HI UR4, URZ, UR23, UR4 ;  /* 0x00000017ff047299 */ /* 0x000fe40008011604 */
[----:B------:R-:W-:Y:S02]  /*45c0*/  UIMAD.WIDE.U32 UR8, UR5, UR22, URZ ;  /* 0x00000016050872a5 */ /* 0x000fe4000f8e00ff */
[----:B------:R-:W-:Y:S04]  /*45d0*/  USEL UR10, UR6, UR4, !UP4 ;  /* 0x00000004060a7287 */ /* 0x000fe8000e000000 */
[----:B------:R-:W-:Y:S01]  /*45e0*/  UIADD3 UR11, UPT, UPT, -UR10, URZ, URZ ;  /* 0x000000ff0a0b7290 */ /* 0x000fe2000fffe1ff */
[----:B------:R-:W-:Y:S02]  /*45f0*/  @!UP0 UMOV UR4, UR9 ;  /* 0x0000000900048c82 */ /* 0x000fe40008000000 */
[----:B------:R-:W-:Y:S02]  /*4600*/  @!UP0 USHF.R.U32.HI UR4, URZ, UR23, UR4 ;  /* 0x00000017ff048299 */ /* 0x000fe40008011604 */
[----:B------:R-:W-:Y:S02]  /*4610*/  UIMAD UR8, UR45, UR11, UR6 ;  /* 0x0000000b2d0872a4 */ /* 0x000fe4000f8e0206 */
[----:B------:R-:W-:Y:S04]  /*4620*/  @!UP0 USEL UR4, UR5, UR4, !UP4 ;  /* 0x0000000405048287 */ /* 0x000fe8000e000000 */
[----:B------:R-:W-:Y:S02]  /*4630*/  @!UP0 UIMAD UR7, UR7, UR8, UR4 ;  /* 0x00000008070782a4 */ /* 0x000fe4000f8e0204 */
[----:B------:R-:W-:Y:S02]  /*4640*/  @!UP0 UIADD3 UR9, UPT, UPT, UR10, -UR4, URZ ;  /* 0x800000040a098290 */ /* 0x000fe4000fffe0ff */
[----:B------:R-:W-:Y:S02]  /*4650*/  UIADD3 UR8, UPT, UPT, -UR6, URZ, URZ ;  /* 0x000000ff06087290 */ /* 0x000fe4000fffe1ff */
[----:B------:R-:W-:Y:S02]  /*4660*/  UIADD3 UR4, UPT, UPT, -UR5, URZ, URZ ;  /* 0x000000ff05047290 */ /* 0x000fe4000fffe1ff */
[----:B------:R-:W-:Y:S03]  /*4670*/  @!UP0 UIMAD UR6, UR9, UR45, UR5 ;  /* 0x0000002d090682a4 */ /* 0x000fe6000f8e0205 */
[----:B------:R-:W-:Y:S01]  /*4680*/  @!UP0 UMOV UR5, UR7 ;  /* 0x0000000700058c82 */ /* 0x000fe20008000000 */
[----:B------:R-:W-:Y:S02]  /*4690*/  UIMAD UR7, UR15, UR4, UR14 ;  /* 0x000000040f0772a4 */ /* 0x000fe4000f8e020e */
[----:B------:R-:W-:Y:S02]  /*46a0*/  UIMAD UR4, UR50, UR8, UR13 ;  /* 0x00000008320472a4 */ /* 0x000fe4000f8e020d */
[----:B------:R-:W-:Y:S02]  /*46b0*/  UIMAD UR14, UR5, UR15, UR7 ;  /* 0x0000000f050e72a4 */ /* 0x000fe4000f8e0207 */
[----:B------:R-:W-:Y:S11]  /*46c0*/  UIMAD UR13, UR6, UR50, UR4 ;  /* 0x00000032060d72a4 */ /* 0x000ff6000f8e0204 */
[----:B------:R-:W-:Y:S01]  /*46d0*/  @!UPT UIADD3 URZ, UPT, UPT, URZ, URZ, URZ ;  /* 0x000000fffffff290 */ /* 0x000fe2000fffe0ff */
.L_x_76:
[----:B------:R-:W3:Y:S01]  /*46e0*/  @!UP3 LDCU.128 UR8, c[0x0][0xb10] ;  /* 0x00016200ff08b7ac */ /* 0x000ee20008000c00 */
[----:B------:R-:W-:Y:S01]  /*46f0*/  IMAD.MOV.U32 R10, RZ, RZ, 0x1 ;  /* 0x00000001ff0a7424 */ /* 0x000fe200078e00ff */
[C---:B------:R-:W-:Y:S02]  /*4700*/  ISETP.NE.U32.AND P1, PT, R4.reuse, RZ, PT ;  /* 0x000000ff0400720c */ /* 0x040fe40003f25070 */
[----:B------:R-:W-:Y:S02]  /*4710*/  ISETP.NE.U32.AND P0, PT, R4, RZ, PT ;  /* 0x000000ff0400720c */ /* 0x000fe40003f05070 */
[C---:B------:R-:W-:Y:S01]  /*4720*/  ISETP.NE.AND.EX P1, PT, R5.reuse, RZ, PT, P1 ;  /* 0x000000ff0500720c */ /* 0x040fe20003f25310 */
[----:B------:R-:W4:Y:S01]  /*4730*/  @!UP3 LDCU UR5, c[0x0][0xb0c] ;  /* 0x00016180ff05b7ac */ /* 0x000f220008000800 */
[----:B------:R-:W-:Y:S02]  /*4740*/  ISETP.NE.AND.EX P0, PT, R5, RZ, PT, P0 ;  /* 0x000000ff0500720c */ /* 0x000fe40003f05300 */
[----:B------:R-:W-:Y:S01]  /*4750*/  SHF.L.U32 R10, R10, 0x1f, RZ ;  /* 0x0000001f0a0a7819 */ /* 0x000fe200000006ff */
[----:B------:R-:W-:Y:S02]  /*4760*/  USHF.L.U32 UR43, UR16, 0x6, URZ ;  /* 0x00000006102b7899 */ /* 0x000fe400080006ff */
[----:B------:R-:W-:Y:S02]  /*4770*/  USHF.L.U32 UR42, UR20, 0x8, URZ ;  /* 0x00000008142a7899 */ /* 0x000fe400080006ff */
[----:B---3--:R-:W-:Y:S07]  /*4780*/  UIMAD.WIDE.U32 UR6, UR14, UR8, URZ ;  /* 0x000000080e0672a5 */ /* 0x008fee000f8e00ff */
[----:B------:R-:W-:Y:S01]  /*4790*/  @!UP3 UMOV UR4, UR7 ;  /* 0x000000070004bc82 */ /* 0x000fe20008000000 */
[----:B----4-:R-:W-:Y:S02]  /*47a0*/  @!UP3 UISETP.NE.AND UP0, UPT, UR5, 0x1, UPT ;  /* 0x000000010500b88c */ /* 0x010fe4000bf05270 */
[----:B------:R-:W-:Y:S02]  /*47b0*/  @!UP3 USHF.R.U32.HI UR4, URZ, UR9, UR4 ;  /* 0x00000009ff04b299 */ /* 0x000fe40008011604 */
[----:B------:R-:W-:Y:S02]  /*47c0*/  UIMAD.WIDE.U32 UR6, UR13, UR11, URZ ;  /* 0x0000000b0d0672a5 */ /* 0x000fe4000f8e00ff */
[----:B------:R-:W-:Y:S02]  /*47d0*/  @!UP3 USEL UR8, UR14, UR4, !UP0 ;  /* 0x000000040e08b287 */ /* 0x000fe4000c000000 */
[----:B------:R-:W-:Y:S03]  /*47e0*/  @!UP3 UISETP.NE.AND UP0, UPT, UR10, 0x1, UPT ;  /* 0x000000010a00b88c */ /* 0x000fe6000bf05270 */
[----:B------:R-:W-:Y:S02]  /*47f0*/  @!UP3 UMOV UR6, UR7 ;  /* 0x000000070006bc82 */ /* 0x000fe40008000000 */
[----:B------:R-:W3:Y:S02]  /*4800*/  @!UP3 LDCU UR4, c[0x0][0xb20] ;  /* 0x00016400ff04b7ac */ /* 0x000ee40008000800 */
[----:B---3--:R-:W-:Y:S04]  /*4810*/  @!UP3 USHF.R.U32.HI UR6, URZ, UR4, UR6 ;  /* 0x00000004ff06b299 */ /* 0x008fe80008011606 */
[----:B------:R-:W-:Y:S04]  /*4820*/  @!UP3 USEL UR6, UR13, UR6, !UP0 ;  /* 0x000000060d06b287 */ /* 0x000fe8000c000000 */
[----:B------:R-:W-:Y:S02]  /*4830*/  @!UP3 UIADD3 UR4, UPT, UPT, -UR8, UR6, URZ ;  /* 0x000000060804b290 */ /* 0x000fe4000fffe1ff */
[----:B------:R-:W-:Y:S02]  /*4840*/  @!UP3 UIADD3 UR6, UPT, UPT, UR8, -UR6, URZ ;  /* 0x800000060806b290 */ /* 0x000fe4000fffe0ff */
[----:B------:R-:W-:Y:S02]  /*4850*/  @!UP3 UIMAD UR14, UR4, UR5, UR14 ;  /* 0x00000005040eb2a4 */ /* 0x000fe4000f8e020e */
[----:B------:R-:W-:Y:S01]  /*4860*/  @!UP3 UIMAD UR13, UR6, UR10, UR13 ;  /* 0x0000000a060db2a4 */ /* 0x000fe2000f8e020d */
[----:B------:R-:W-:Y:S11]  /*4870*/  BRA.U UP1, `(.L_x_77) ;  /* 0x0000000101107547 */ /* 0x000ff6000b800000 */
[----:B--2---:R-:W-:Y:S04]  /*4880*/  MOV R0, UR53 ;  /* 0x0000003500007c02 */ /* 0x004fe80008000f00 */
[----:B------:R-:W-:Y:S04]  /*4890*/  SHF.L.U32 R9, R0, 0x1f, RZ ;  /* 0x0000001f00097819 */ /* 0x000fe800000006ff */
[----:B------:R-:W2:Y:S02]  /*48a0*/  SYNCS.PHASECHK.TRANS64.TRYWAIT P2, [UR21+0x88], R9 ;  /* 0x00008809ff0075a7 */ /* 0x000ea40008041115 */
[----:B--2---:R-:W-:Y:S05]  /*48b0*/  @!P2 BRA `(.L_x_78) ;  /* 0x00000074009ca947 */ /* 0x004fea0003800000 */
.L_x_77:
[----:B------:R-:W-:Y:S05]  /*48c0*/  @!P1 BRA `(.L_x_79) ;  /* 0x0000000000309947 */ /* 0x000fea0003800000 */
[----:B------:R-:W-:Y:S01]  /*48d0*/  ISETP.NE.U32.AND P1, PT, R2, RZ, PT ;  /* 0x000000ff0200720c */ /* 0x000fe20003f25070 */
[----:B------:R-:W3:Y:S01]  /*48e0*/  LDCU.64 UR4, c[0x0][0x358] ;  /* 0x00006b00ff0477ac */ /* 0x000ee20008000a00 */
[----:B------:R-:W-:Y:S02]  /*48f0*/  IMAD.MOV.U32 R63, RZ, RZ, 0x1 ;  /* 0x00000001ff3f7424 */ /* 0x000fe400078e00ff */
[----:B------:R-:W-:Y:S11]  /*4900*/  ISETP.NE.AND.EX P1, PT, R3, RZ, PT, P1 ;  /* 0x000000ff0300720c */ /* 0x000ff60003f25310 */
[----:B------:R-:W-:Y:S02]  /*4910*/  @!UPT UIADD3 URZ, UPT, UPT, URZ, URZ, URZ ;  /* 0x000000fffffff290 */ /* 0x000fe4000fffe0ff */
[----:B--2---:R-:W2:Y:S01]  /*4920*/  @P1 LDC.64 R8, c[0x0][0x888] ;  /* 0x00022200ff081b82 */ /* 0x004ea20000000a00 */
[----:B------:R-:W-:Y:S04]  /*4930*/  @P1 IMAD R0, R4, UR36, RZ ;  /* 0x0000002404001c24 */ /* 0x000fe8000f8e02ff */
[----:B--2---:R-:W-:Y:S04]  /*4940*/  @P1 IMAD.WIDE R8, R0, 0x4, R8 ;  /* 0x0000000400081825 */ /* 0x004fe800078e0208 */
[----:B------:R-:W-:Y:S01]  /*4950*/  HFMA2 R0, -RZ, RZ, 0, 5.9604644775390625e-08 ;  /* 0x00000001ff007431 */ /* 0x000fe200000001ff */
[----:B---3-5:R3:W5:Y:S04]  /*4960*/  @P1 LDG.E R27, desc[UR4][R8.64] ;  /* 0x00000004081b1981 */ /* 0x028768000c1e1900 */
[----:B------:R-:W-:Y:S01]  /*4970*/  @!P1 PRMT R63, R0, 0x7610, R63 ;  /* 0x00007610003f9816 */ /* 0x000fe2000000003f */
[----:B---3--:R-:W4:Y:S06]  /*4980*/  @!P1 LDC R27, c[0x0][0x880] ;  /* 0x00022000ff1b9b82 */ /* 0x008f2c0000000800 */
.L_x_79:
[----:B----45:R-:W-:Y:S01]  /*4990*/  @!P0 FSETP.EQ.AND P1, PT, R27, RZ, PT ;  /* 0x000000ff1b00820b */ /* 0x030fe20003f22000 */
[----:B------:R-:W-:Y:S01]  /*49a0*/  @!UPT UIADD3 URZ, UPT, UPT, URZ, URZ, URZ ;  /* 0x000000fffffff290 */ /* 0x000fe2000fffe0ff */
[----:B------:R-:W-:Y:S11]  /*49b0*/  @!P0 BRA `(.L_x_80) ;  /* 0x0000000000188947 */ /* 0x000ff60003800000 */
[----:B------:R-:W-:Y:S02]  /*49c0*/  LOP3.LUT P0, RZ, R63, 0xff, RZ, 0xc0, !PT ;  /* 0x000000ff3fff7812 */ /* 0x000fe4000780c0ff */
[----:B------:R-:W-:Y:S04]  /*49d0*/  ISETP.NE.U32.AND P1, PT, R2, RZ, PT ;  /* 0x000000ff0200720c */ /* 0x000fe80003f25070 */
[----:B------:R-:W-:Y:S04]  /*49e0*/  ISETP.NE.AND.EX P1, PT, R3, RZ, PT, P1 ;  /* 0x000000ff0300720c */ /* 0x000fe80003f25310 */
[----:B------:R-:W-:Y:S03]  /*49f0*/  PLOP3.LUT P1, PT, P1, PT, PT, 0x8, 0x80 ;  /* 0x000000000080781c */ /* 0x000fe60000f2e170 */
[----:B------:R-:W-:Y:S11]  /*4a00*/  @P0 FSETP.EQ.AND P1, PT, R27, RZ, PT ;  /* 0x000000ff1b00020b */ /* 0x000ff60003f22000 */
[----:B------:R-:W-:Y:S02]  /*4a10*/  @!UPT UIADD3 URZ, UPT, UPT, URZ, URZ, URZ ;  /* 0x000000fffffff290 */ /* 0x000fe4000fffe0ff */
.L_x_80:
[----:B------:R-:W3:Y:S01]  /*4a20*/  SYNCS.PHASECHK.TRANS64.TRYWAIT P2, [UR21+0x60], R10 ;  /* 0x0000600aff0075a7 */ /* 0x000ee20008041115 */
[----:B------:R-:W-:Y:S04]  /*4a30*/  ELECT P0, URZ, PT ;  /* 0x0000000000ff782f */ /* 0x000fe80003800000 */
[----:B------:R-:W-:Y:S11]  /*4a40*/  PLOP3.LUT P1, PT, P1, P0, PT, 0xf2, 0x2f ;  /* 0x00000000002f781c */ /* 0x000ff60000f21e72 */
[----:B------:R-:W-:Y:S02]  /*4a50*/  @!UPT UIADD3 URZ, UPT, UPT, URZ, URZ, URZ ;  /* 0x000000fffffff290 */ /* 0x000fe4000fffe0ff */
[----:B------:R-:W-:Y:S05]  /*4a60*/  @!P1 IADD3 R6, P0, PT, R16, 0x580, RZ ;  /* 0x0000058010069810 */ /* 0x000fea0007f1e0ff */
[----:B--2---:R-:W-:Y:S01]  /*4a70*/  @!P1 IMAD.X R0, RZ, RZ, R17, P0 ;  /* 0x000000ffff009224 */ /* 0x004fe200000e0611 */
[----:B---3--:R-:W-:Y:S07]  /*4a80*/  @!P2 BRA `(.L_x_81) ;  /* 0x000000740040a947 */ /* 0x008fee0003800000 */
.L_x_204:
[----:B------:R-:W-:Y:S01]  /*4a90*/  @!P1 R2UR UR5, R6 ;  /* 0x00000000060592ca */ /* 0x000fe200000e0000 */
[----:B------:R-:W-:Y:S01]  /*4aa0*/  VOTEU.ALL UP0, P1 ;  /* 0x0000000000ff7886 */ /* 0x000fe20000800000 */
[----:B------:R-:W-:Y:S01]  /*4ab0*/  @!P1 R2UR UR4, R0 ;  /* 0x00000000000492ca */ /* 0x000fe200000e0000 */
[----:B------:R-:W-:Y:S01]  /*4ac0*/  @!P1 IMAD.MOV.U32 R0, RZ, RZ, 0x2000 ;  /* 0x00002000ff009424 */ /* 0x000fe200078e00ff */
[----:B------:R-:W-:Y:S01]  /*4ad0*/  UMOV UR6, 0x0 ;  /* 0x0000000000067882 */ /* 0x000fe20000000000 */
[----:B------:R-:W-:Y:S01]  /*4ae0*/  UMOV UR7, 0x10000000 ;  /* 0x1000000000077882 */ /* 0x000fe20000000000 */
[----:B------:R-:W-:Y:S01]  /*4af0*/  @!UP0 UIADD3 UR40, UPT, UPT, UR21, 0x400, URZ ;  /* 0x0000040015288890 */ /* 0x000fe2000fffe0ff */
[----:B------:R-:W-:Y:S01]  /*4b00*/  @!P1 IADD3 R6, P0, PT, R16, 0x580, RZ ;  /* 0x0000058010069810 */ /* 0x000fe20007f1e0ff */
[----:B------:R-:W-:Y:S01]  /*4b10*/  VOTEU.ALL UP0, P1 ;  /* 0x0000000000ff7886 */ /* 0x000fe20000800000 */
[----:B------:R-:W-:Y:S04]  /*4b20*/  UMOV UR44, UR36 ;  /* 0x00000024002c7c82 */ /* 0x000fe80008000000 */
[----:B------:R-:W-:Y:S02]  /*4b30*/  IMAD.U32 R8, RZ, RZ, UR5 ;  /* 0x00000005ff087e24 */ /* 0x000fe4000f8e00ff */
[----:B--2---:R-:W-:Y:S03]  /*4b40*/  IMAD.U32 R9, RZ, RZ, UR4 ;  /* 0x00000004ff097e24 */ /* 0x004fe6000f8e00ff */
[----:B------:R-:W-:Y:S02]  /*4b50*/  @!P1 R2UR UR4, R8 ;  /* 0x00000000080492ca */ /* 0x000fe400000e0000 */
[----:B------:R-:W-:Y:S11]  /*4b60*/  @!P1 R2UR UR5, R9 ;  /* 0x00000000090592ca */ /* 0x000ff600000e0000 */
[----:B------:R-:W-:Y:S02]  /*4b70*/  @!UPT UIADD3 URZ, UPT, UPT, URZ, URZ, URZ ;  /* 0x000000fffffff290 */ /* 0x000fe4000fffe0ff */
[----:B------:R2:W-:Y:S01]  /*4b80*/  @!UP0 UTMALDG.3D [UR40], [UR4], desc[UR6] ;  /* 0x00000628040085b4 */ /* 0x0005e20008011000 */
[----:B------:R3:W-:Y:S01]  /*4b90*/  @!P1 SYNCS.ARRIVE.TRANS64.RED.A0TR RZ, [UR21+0x40], R0 ;  /* 0x00004000ffff99a7 */ /* 0x0007e20008300415 */
[----:B------:R-:W-:Y:S01]  /*4ba0*/  SYNCS.ARRIVE.TRANS64.RED.A1T0 RZ, [UR37], RZ ;  /* 0x000000ffffff79a7 */ /* 0x000fe20008100425 */
[----:B---3--:R-:W-:Y:S01]  /*4bb0*/  @!P1 IMAD.X R0, RZ, RZ, R17, P0 ;  /* 0x000000ffff009224 */ /* 0x008fe200000e0611 */
[----:B------:R-:W3:Y:S02]  /*4bc0*/  SYNCS.PHASECHK.TRANS64.TRYWAIT P2, [UR21+0x68], R10 ;  /* 0x0000680aff0075a7 */ /* 0x000ee40008041115 */
[----:B--23--:R-:W-:Y:S05]  /*4bd0*/  @!P2 BRA `(.L_x_82) ;  /* 0x000000740004a947 */ /* 0x00cfea0003800000 */
.L_x_206:
        /* <DEDUP_REMOVED lines=8> */
[----:B------:R-:W-:Y:S01]  /*4c60*/  @!UP0 UIADD3 UR32, UPT, UPT, UR21, 0x2400, URZ ;  /* 0x0000240015208890 */ /* 0x000fe2000fffe0ff */
[----:B------:R-:W-:Y:S01]  /*4c70*/  VOTEU.ALL UP0, P1 ;  /* 0x0000000000ff7886 */ /* 0x000fe20000800000 */
[----:B------:R-:W-:Y:S03]  /*4c80*/  UMOV UR35, UR43 ;  /* 0x0000002b00237c82 */ /* 0x000fe60008000000 */
        /* <DEDUP_REMOVED lines=11> */
.L_x_208:
        /* <DEDUP_REMOVED lines=10> */
[----:B------:R-:W-:Y:S01]  /*4de0*/  UMOV UR27, UR43 ;  /* 0x0000002b001b7c82 */ /* 0x000fe20008000000 */
[----:B------:R-:W-:Y:S02]  /*4df0*/  UMOV UR28, UR36 ;  /* 0x00000024001c7c82 */ /* 0x000fe40008000000 */
        /* <DEDUP_REMOVED lines=11> */
.L_x_210:
[----:B------:R-:W-:Y:S01]  /*4eb0*/  @!P1 R2UR UR5, R6 ;  /* 0x00000000060592ca */ /* 0x000fe200000e0000 */
[----:B------:R-:W-:Y:S01]  /*4ec0*/  VOTEU.ALL UP0, P1 ;  /* 0x0000000000ff7886 */ /* 0x000fe20000800000 */
[----:B------:R-:W-:Y:S01]  /*4ed0*/  @!P1 R2UR UR4, R0 ;  /* 0x00000000000492ca */ /* 0x000fe200000e0000 */
[----:B------:R-:W-:Y:S01]  /*4ee0*/  @!P1 IMAD.MOV.U32 R0, RZ, RZ, 0x2000 ;  /* 0x00002000ff009424 */ /* 0x000fe200078e00ff */
[----:B------:R-:W-:Y:S01]  /*4ef0*/  UMOV UR6, 0x0 ;  /* 0x0000000000067882 */ /* 0x000fe20000000000 */
[----:B------:R-:W-:Y:S01]  /*4f00*/  UMOV UR7, 0x10000000 ;  /* 0x1000000000077882 */ /* 0x000fe20000000000 */
[----:B------:R-:W-:Y:S01]  /*4f10*/  @!UP0 UIADD3 UR18, UPT, UPT, UR42, 0x60, URZ ;  /* 0x000000602a128890 */ /* 0x000fe2000fffe0ff */
[----:B--2---:R-:W-:Y:S01]  /*4f20*/  SHF.L.U32 R9, RZ, 0x1f, RZ ;  /* 0x0000001fff097819 */ /* 0x004fe200000006ff */
[----:B------:R-:W-:Y:S01]  /*4f30*/  @!UP0 UIADD3 UR16, UPT, UPT, UR21, 0x6400, URZ ;  /* 0x0000640015108890 */ /* 0x000fe2000fffe0ff */
[----:B------:R-:W-:Y:S01]  /*4f40*/  @!P1 IADD3 R8, P0, PT, R16, 0x580, RZ ;  /* 0x0000058010089810 */ /* 0x000fe20007f1e0ff */
[----:B------:R-:W-:Y:S01]  /*4f50*/  VOTEU.ALL UP0, P1 ;  /* 0x0000000000ff7886 */ /* 0x000fe20000800000 */
[----:B------:R-:W-:Y:S01]  /*4f60*/  UMOV UR19, UR43 ;  /* 0x0000002b00137c82 */ /* 0x000fe20008000000 */
[----:B------:R-:W-:Y:S01]  /*4f70*/  UMOV UR20, UR36 ;  /* 0x0000002400147c82 */ /* 0x000fe20008000000 */
[----:B------:R-:W-:Y:S02]  /*4f80*/  IMAD.U32 R18, RZ, RZ, UR5 ;  /* 0x00000005ff127e24 */ /* 0x000fe4000f8e00ff */
[----:B------:R-:W-:Y:S02]  /*4f90*/  IMAD.U32 R19, RZ, RZ, UR4 ;  /* 0x00000004ff137e24 */ /* 0x000fe4000f8e00ff */
[----:B------:R-:W-:Y:S01]  /*4fa0*/  @!P1 IMAD.X R6, RZ, RZ, R17, P0 ;  /* 0x000000ffff069224 */ /* 0x000fe200000e0611 */
[----:B------:R-:W-:Y:S02]  /*4fb0*/  @!P1 R2UR UR4, R18 ;  /* 0x00000000120492ca */ /* 0x000fe400000e0000 */
[----:B------:R-:W-:Y:S11]  /*4fc0*/  @!P1 R2UR UR5, R19 ;  /* 0x00000000130592ca */ /* 0x000ff600000e0000 */
[----:B------:R-:W-:Y:S02]  /*4fd0*/  @!UPT UIADD3 URZ, UPT, UPT, URZ, URZ, URZ ;  /* 0x000000fffffff290 */ /* 0x000fe4000fffe0ff */
[----:B------:R2:W-:Y:S01]  /*4fe0*/  @!UP0 UTMALDG.3D [UR16], [UR4], desc[UR6] ;  /* 0x00000610040085b4 */ /* 0x0005e20008011000 */
[----:B------:R2:W-:Y:S01]  /*4ff0*/  @!P1 SYNCS.ARRIVE.TRANS64.RED.A0TR RZ, [UR21+0x58], R0 ;  /* 0x00005800ffff99a7 */ /* 0x0005e20008300415 */
[----:B------:R-:W-:Y:S01]  /*5000*/  SYNCS.ARRIVE.TRANS64.RED.A1T0 RZ, [UR29], RZ ;  /* 0x000000ffffff79a7 */ /* 0x000fe2000810041d */
[----:B------:R-:W3:Y:S02]  /*5010*/  SYNCS.PHASECHK.TRANS64.TRYWAIT P2, [UR21+0x60], R9 ;  /* 0x00006009ff0075a7 */ /* 0x000ee40008041115 */
[----:B--23--:R-:W-:Y:S05]  /*5020*/  @!P2 BRA `(.L_x_85) ;  /* 0x000000700038a947 */ /* 0x00cfea0003800000 */
.L_x_212:
[----:B------:R-:W-:Y:S01]  /*5030*/  @!P1 R2UR UR5, R8 ;  /* 0x00000000080592ca */ /* 0x000fe200000e0000 */
[----:B------:R-:W-:Y:S01]  /*5040*/  VOTEU.ALL UP0, P1 ;  /* 0x0000000000ff7886 */ /* 0x000fe20000800000 */
[----:B------:R-:W-:Y:S01]  /*5050*/  @!P1 R2UR UR4, R6 ;  /* 0x00000000060492ca */ /* 0x000fe200000e0000 */
[----:B--2---:R-:W-:Y:S01]  /*5060*/  @!P1 IMAD.MOV.U32 R0, RZ, RZ, 0x2000 ;  /* 0x00002000ff009424 */ /* 0x004fe200078e00ff */
        /* <DEDUP_REMOVED lines=8> */
[----:B------:R-:W-:Y:S01]  /*50f0*/  IMAD.U32 R18, RZ, RZ, UR5 ;  /* 0x00000005ff127e24 */ /* 0x000fe2000f8e00ff */
[----:B------:R-:W-:Y:S01]  /*5100*/  UMOV UR12, UR36 ;  /* 0x00000024000c7c82 */ /* 0x000fe20008000000 */
        /* <DEDUP_REMOVED lines=10> */
.L_x_214:
        /* <DEDUP_REMOVED lines=24> */
.L_x_216:
[----:B------:R-:W-:Y:S01]  /*5330*/  @!P1 R2UR UR5, R8 ;  /* 0x00000000080592ca */ /* 0x000fe200000e0000 */
[----:B------:R-:W-:Y:S01]  /*5340*/  VOTEU.ALL UP0, P1 ;  /* 0x0000000000ff7886 */ /* 0x000fe20000800000 */
[----:B------:R-:W-:Y:S01]  /*5350*/  @!P1 R2UR UR4, R6 ;  /* 0x00000000060492ca */ /* 0x000fe200000e0000 */
[----:B--2---:R-:W-:Y:S01]  /*5360*/  @!P1 IMAD.MOV.U32 R0, RZ, RZ, 0x2000 ;  /* 0x00002000ff009424 */ /* 0x004fe200078e00ff */
[----:B------:R-:W-:Y:S01]  /*5370*/  UMOV UR6, 0x0 ;  /* 0x0000000000067882 */ /* 0x000fe20000000000 */
[----:B------:R-:W-:Y:S01]  /*5380*/  UMOV UR7, 0x10000000 ;  /* 0x1000000000077882 */ /* 0x000fe20000000000 */
[----:B------:R-:W-:Y:S01]  /*5390*/  @!UP0 UIADD3 UR10, UPT, UPT, UR42, 0xc0, URZ ;  /* 0x000000c02a0a8890 */ /* 0x000fe2000fffe0ff */
[----:B------:R-:W-:Y:S01]  /*53a0*/  VIADD R14, R14, 0x1 ;  /* 0x000000010e0e7836 */ /* 0x000fe20000000000 */
[----:B------:R-:W-:Y:S01]  /*53b0*/  @!UP0 UIADD3 UR8, UPT, UPT, UR21, 0x4400, URZ ;  /* 0x0000440015088890 */ /* 0x000fe2000fffe0ff */
[----:B------:R-:W-:Y:S01]  /*53c0*/  VOTEU.ALL UP0, P1 ;  /* 0x0000000000ff7886 */ /* 0x000fe20000800000 */
[----:B------:R-:W-:Y:S01]  /*53d0*/  UMOV UR9, UR25 ;  /* 0x0000001900097c82 */ /* 0x000fe20008000000 */
[----:B------:R-:W-:Y:S02]  /*53e0*/  UMOV UR11, UR43 ;  /* 0x0000002b000b7c82 */ /* 0x000fe40008000000 */
[----:B------:R-:W-:Y:S01]  /*53f0*/  IMAD.U32 R18, RZ, RZ, UR5 ;  /* 0x00000005ff127e24 */ /* 0x000fe2000f8e00ff */
[----:B------:R-:W-:Y:S01]  /*5400*/  UMOV UR12, UR36 ;  /* 0x00000024000c7c82 */ /* 0x000fe20008000000 */
[----:B------:R-:W-:Y:S03]  /*5410*/  IMAD.U32 R19, RZ, RZ, UR4 ;  /* 0x00000004ff137e24 */ /* 0x000fe6000f8e00ff */
        /* <DEDUP_REMOVED lines=8> */
.L_x_218:
[----:B------:R-:W-:Y:S01]  /*54a0*/  @!P1 IADD3 R6, P0, PT, R16, 0x580, RZ ;  /* 0x0000058010069810 */ /* 0x000fe20007f1e0ff */
[----:B------:R-:W-:Y:S01]  /*54b0*/  VOTEU.ALL UP0, P1 ;  /* 0x0000000000ff7886 */ /* 0x000fe20000800000 */
[----:B------:R-:W-:Y:S01]  /*54c0*/  UMOV UR6, 0x0 ;  /* 0x0000000000067882 */ /* 0x000fe20000000000 */
[----:B------:R-:W-:Y:S01]  /*54d0*/  UMOV UR7, 0x10000000 ;  /* 0x1000000000077882 */ /* 0x000fe20000000000 */
[----:B------:R-:W-:Y:S01]  /*54e0*/  @!P1 R2UR UR5, R6 ;  /* 0x00000000060592ca */ /* 0x000fe200000e0000 */
[----:B--2---:R-:W-:Y:S01]  /*54f0*/  @!P1 IMAD.X R0, RZ, RZ, R17, P0 ;  /* 0x000000ffff009224 */ /* 0x004fe200000e0611 */
[----:B------:R-:W-:Y:S01]  /*5500*/  @!UP0 UIADD3 UR10, UPT, UPT, UR42, 0xe0, URZ ;  /* 0x000000e02a0a8890 */ /* 0x000fe2000fffe0ff */
[----:B------:R-:W-:Y:S01]  /*5510*/  R2UR UR18, R65 ;  /* 0x00000000411272ca */ /* 0x000fe200000e0000 */
[----:B------:R-:W-:Y:S01]  /*5520*/  @!UP0 UIADD3 UR8, UPT, UPT, UR21, 0x6400, URZ ;  /* 0x0000640015088890 */ /* 0x000fe2000fffe0ff */
[----:B------:R-:W-:Y:S01]  /*5530*/  R2UR UR16, R66 ;  /* 0x00000000421072ca */ /* 0x000fe200000e0000 */
[----:B------:R-:W-:Y:S01]  /*5540*/  VOTEU.ALL UP0, P1 ;  /* 0x0000000000ff7886 */ /* 0x000fe20000800000 */
[----:B------:R-:W-:Y:S01]  /*5550*/  @!P1 R2UR UR4, R0 ;  /* 0x00000000000492ca */ /* 0x000fe200000e0000 */
[----:B------:R-:W-:Y:S01]  /*5560*/  UMOV UR9, UR17 ;  /* 0x0000001100097c82 */ /* 0x000fe20008000000 */
[----:B------:R-:W-:Y:S01]  /*5570*/  UMOV UR11, UR43 ;  /* 0x0000002b000b7c82 */ /* 0x000fe20008000000 */
[----:B------:R-:W-:Y:S01]  /*5580*/  UMOV UR12, UR36 ;  /* 0x00000024000c7c82 */ /* 0x000fe20008000000 */
[C---:B------:R-:W-:Y:S01]  /*5590*/  ISETP.NE.AND P0, PT, R14.reuse, 0x2, PT ;  /* 0x000000020e00780c */ /* 0x040fe20003f05270 */
[----:B------:R-:W-:Y:S01]  /*55a0*/  UPLOP3.LUT UP1, UPT, UPT, UPT, UPT, 0x80, 0x8 ;  /* 0x000000000008789c */ /* 0x000fe20003f2f070 */
[----:B------:R-:W-:Y:S01]  /*55b0*/  IMAD.U32 R8, RZ, RZ, UR5 ;  /* 0x00000005ff087e24 */ /* 0x000fe2000f8e00ff */
[----:B------:R-:W-:Y:S01]  /*55c0*/  UMOV UR36, UR38 ;  /* 0x0000002600247c82 */ /* 0x000fe20008000000 */
[----:B------:R-:W-:Y:S01]  /*55d0*/  SEL R0, RZ, 0x1, P0 ;  /* 0x00000001ff007807 */ /* 0x000fe20000000000 */
[----:B------:R-:W-:Y:S01]  /*55e0*/  UIADD3 UR20, UPT, UPT, UR13, UR18, URZ ;  /* 0x000000120d147290 */ /* 0x000fe2000fffe0ff */
[----:B------:R-:W-:Y:S01]  /*55f0*/  SEL R14, R14, RZ, P0 ;  /* 0x000000ff0e0e7207 */ /* 0x000fe20000000000 */
[----:B------:R-:W-:Y:S01]  /*5600*/  UIADD3 UR16, UPT, UPT, UR14, UR16, URZ ;  /* 0x000000100e107290 */ /* 0x000fe2000fffe0ff */
[----:B------:R-:W-:Y:S01]  /*5610*/  LOP3.LUT R13, R13, R0, RZ, 0x3c, !PT ;  /* 0x000000000d0d7212 */ /* 0x000fe200078e3cff */
[----:B------:R-:W-:Y:S01]  /*5620*/  IMAD.U32 R9, RZ, RZ, UR4 ;  /* 0x00000004ff097e24 */ /* 0x000fe2000f8e00ff */
[----:B------:R-:W-:Y:S04]  /*5630*/  @!P1 R2UR UR4, R8 ;  /* 0x00000000080492ca */ /* 0x000fe800000e0000 */
[----:B------:R-:W-:Y:S11]  /*5640*/  @!P1 R2UR UR5, R9 ;  /* 0x00000000090592ca */ /* 0x000ff600000e0000 */
[----:B------:R-:W-:Y:S02]  /*5650*/  @!UPT UIADD3 URZ, UPT, UPT, URZ, URZ, URZ ;  /* 0x000000fffffff290 */ /* 0x000fe4000fffe0ff */
[----:B------:R2:W-:Y:S01]  /*5660*/  @!UP0 UTMALDG.3D [UR8], [UR4], desc[UR6] ;  /* 0x00000608040085b4 */ /* 0x0005e20008011000 */
[----:B------:R2:W-:Y:S01]  /*5670*/  @!P1 SYNCS.ARRIVE.TRANS64.RED.A0TR RZ, [UR21+0x58], R7 ;  /* 0x00005807ffff99a7 */ /* 0x0005e20008300415 */
[----:B------:R-:W-:Y:S01]  /*5680*/  SYNCS.ARRIVE.TRANS64.RED.A1T0 RZ, [UR29], RZ ;  /* 0x000000ffffff79a7 */ /* 0x000fe2000810041d */
[----:B------:R-:W-:Y:S05]  /*5690*/  BRA.U UP2, `(.L_x_89) ;  /* 0xffffffe902f07547 */ /* 0x000fea000b83ffff */
[----:B------:R-:W3:Y:S02]  /*56a0*/  SYNCS.PHASECHK.TRANS64.TRYWAIT P0, [UR21+0x60], R10 ;  /* 0x0000600aff0075a7 */ /* 0x000ee40008001115 */
[----:B---3--:R-:W-:Y:S05]  /*56b0*/  @!P0 BRA `(.L_x_90) ;  /* 0x0000006800f48947 */ /* 0x008fea0003800000 */
.L_x_220:
[----:B------:R-:W4:Y:S02]  /*56c0*/  SYNCS.PHASECHK.TRANS64.TRYWAIT P0, [UR21+0x68], R10 ;  /* 0x0000680aff0075a7 */ /* 0x000f240008001115 */
[----:B----4-:R-:W-:Y:S05]  /*56d0*/  @!P0 BRA `(.L_x_91) ;  /* 0x0000006c00048947 */ /* 0x010fea0003800000 */
.L_x_222:
[----:B------:R-:W4:Y:S01]  /*56e0*/  SYNCS.PHASECHK.TRANS64.TRYWAIT P0, [UR21+0x70], R10 ;  /* 0x0000700aff0075a7 */ /* 0x000f220008001115 */
[----:B------:R-:W-:Y:S01]  /*56f0*/  HFMA2 R0, -RZ, RZ, 0, 5.9604644775390625e-08 ;  /* 0x00000001ff007431 */ /* 0x000fe200000001ff */
[----:B----4-:R-:W-:Y:S06]  /*5700*/  @!P0 BRA `(.L_x_92) ;  /* 0x0000006c00108947 */ /* 0x010fec0003800000 */
.L_x_224:
[----:B------:R-:W-:Y:S02]  /*5710*/  MOV R2, UR21 ;  /* 0x0000001500027c02 */ /* 0x000fe40008000f00 */
[----:B---3--:R-:W-:-:S07]  /*5720*/  SHF.L.U32 R3, R0, 0x1f, RZ ;  /* 0x0000001f00037819 */ /* 0x008fce00000006ff */
.L_x_93:
[----:B---3--:R3:W4:Y:S02]  /*5730*/  SYNCS.PHASECHK.TRANS64.TRYWAIT P0, [R2+URZ+0x78], R3 ;  /* 0x00007803020075a7 */ /* 0x00872400080011ff */
[----:B----4-:R-:W-:Y:S05]  /*5740*/  @!P0 NANOSLEEP.SYNCS 0x989680 ;  /* 0x009896800000895d */ /* 0x010fea0003900000 */
[----:B------:R-:W4:Y:S02]  /*5750*/  @!P0 SYNCS.PHASECHK.TRANS64 P0, [R2+URZ+0x78], R3 ;  /* 0x00007803020085a7 */ /* 0x000f2400080010ff */
[----:B-12-4-:R-:W-:Y:S05]  /*5760*/  @P0 EXIT ;  /* 0x000000000000094d */ /* 0x016fea0003800000 */
[----:B------:R-:W-:Y:S05]  /*5770*/  BRA `(.L_x_93) ;  /* 0xfffffffc00ec7947 */ /* 0x000fea000383ffff */
.L_x_74:
[----:B------:R-:W-:-:S06]  /*5780*/  UISETP.GE.AND UP0, UPT, UR17, 0x4, UPT ;  /* 0x000000041100788c */ /* 0x000fcc000bf06270 */
[----:B------:R-:W-:-:S13]  /*5790*/  PLOP3.LUT P0, PT, PT, PT, UP0, 0x80, 0x8 ;  /* 0x000000000008781c */ /* 0x000fda0003f0f008 */
[----:B-1----:R-:W-:Y:S05]  /*57a0*/  @!P0 EXIT ;  /* 0x000000000000894d */ /* 0x002fea0003800000 */
[----:B------:R-:W1:Y:S08]  /*57b0*/  S2UR UR4, SR_CgaCtaId ;  /* 0x00000000000479c3 */ /* 0x000e700000008800 */
[----:B------:R-:W-:Y:S01]  /*57c0*/  BAR.SYNC.DEFER_BLOCKING 0x6, 0xa0 ;  /* 0x0182800000007b1d */ /* 0x000fe20000010000 */
[C---:B------:R-:W-:Y:S01]  /*57d0*/  IMAD.SHL.U32 R5, R75.reuse, 0x20, RZ ;  /* 0x000000204b057824 */ /* 0x040fe200078e00ff */
[C---:B------:R-:W-:Y:S01]  /*57e0*/  R2P PR, R75.reuse, 0x6 ;  /* 0x000000064b007804 */ /* 0x040fe20000000000 */
[C---:B------:R-:W-:Y:S01]  /*57f0*/  IMAD.SHL.U32 R2, R75.reuse, 0x4, RZ ;  /* 0x000000044b027824 */ /* 0x040fe200078e00ff */
[----:B------:R-:W-:Y:S01]  /*5800*/  CS2R R70, SRZ ;  /* 0x0000000000467805 */ /* 0x000fe2000001ff00 */
[----:B------:R-:W-:Y:S01]  /*5810*/  IMAD.U32 R23, R75, 0x10000, RZ ;  /* 0x000100004b177824 */ /* 0x000fe200078e00ff */
[----:B------:R-:W-:-:S02]  /*5820*/  UMOV UR43, 0x400 ;  /* 0x00000400002b7882 */ /* 0x000fc40000000000 */
[----:B------:R-:W2:Y:S01]  /*5830*/  LDC.64 R60, c[0x0][0x8b0] ;  /* 0x00022c00ff3c7b82 */ /* 0x000ea20000000a00 */
[----:B------:R-:W-:Y:S01]  /*5840*/  LOP3.LUT R3, R5, 0xe0, RZ, 0xc0, !PT ;  /* 0x000000e005037812 */ /* 0x000fe200078ec0ff */
[----:B------:R-:W-:Y:S01]  /*5850*/  IMAD.SHL.U32 R62, R75, 0x10, RZ ;  /* 0x000000104b3e7824 */ /* 0x000fe200078e00ff */
[----:B------:R-:W-:Y:S01]  /*5860*/  LOP3.LUT R5, R5, 0x100, RZ, 0xc0, !PT ;  /* 0x0000010005057812 */ /* 0x000fe200078ec0ff */
[----:B------:R-:W-:Y:S01]  /*5870*/  IMAD.MOV.U32 R74, RZ, RZ, 0x10 ;  /* 0x00000010ff4a7424 */ /* 0x000fe200078e00ff */
[----:B------:R-:W-:Y:S01]  /*5880*/  LOP3.LUT R2, R3, 0x1c, R2, 0xf8, !PT ;  /* 0x0000001c03027812 */ /* 0x000fe200078ef802 */
[----:B------:R-:W-:Y:S01]  /*5890*/  IMAD.MOV.U32 R73, RZ, RZ, 0x20 ;  /* 0x00000020ff497424 */ /* 0x000fe200078e00ff */
[----:B------:R-:W-:Y:S01]  /*58a0*/  SHF.R.U32.HI R3, RZ, 0x2, R75 ;  /* 0x00000002ff037819 */ /* 0x000fe2000001164b */
[----:B------:R-:W3:Y:S01]  /*58b0*/  LDC.64 R42, c[0x0][0x8a8] ;  /* 0x00022a00ff2a7b82 */ /* 0x000ee20000000a00 */
[----:B------:R-:W-:Y:S01]  /*58c0*/  LOP3.LUT R23, R23, 0x600000, RZ, 0xc0, !PT ;  /* 0x0060000017177812 */ /* 0x000fe200078ec0ff */
[----:B------:R-:W-:Y:S01]  /*58d0*/  IMAD.MOV.U32 R22, RZ, RZ, RZ ;  /* 0x000000ffff167224 */ /* 0x000fe200078e00ff */
[----:B------:R-:W-:Y:S01]  /*58e0*/  LOP3.LUT R62, R5, 0x600, R62, 0xf8, !PT ;  /* 0x00000600053e7812 */ /* 0x000fe200078ef83e */
[----:B------:R-:W-:Y:S01]  /*58f0*/  IMAD.MOV.U32 R72, RZ, RZ, RZ ;  /* 0x000000ffff487224 */ /* 0x000fe200078e00ff */
[----:B------:R-:W-:Y:S01]  /*5900*/  LOP3.LUT R3, R2, 0x4, R3, 0x78, !PT ;  /* 0x0000000402037812 */ /* 0x000fe200078e7803 */
[----:B------:R-:W4:Y:S01]  /*5910*/  LDCU UR62, c[0x0][0x370] ;  /* 0x00006e00ff3e77ac */ /* 0x000f220008000800 */
[----:B------:R-:W-:-:S02]  /*5920*/  LOP3.LUT R75, R75, 0x60, RZ, 0xc0, !PT ;  /* 0x000000604b4b7812 */ /* 0x000fc400078ec0ff */
[----:B------:R-:W-:Y:S01]  /*5930*/  LOP3.LUT R62, R62, R3, RZ, 0xfc, !PT ;  /* 0x000000033e3e7212 */ /* 0x000fe200078efcff */
[----:B-1----:R-:W-:Y:S01]  /*5940*/  ULEA UR43, UR4, UR43, 0x18 ;  /* 0x0000002b042b7291 */ /* 0x002fe2000f8ec0ff */
[----:B------:R-:W-:Y:S01]  /*5950*/  SEL R74, R74, 0xfffffff0, !P2 ;  /* 0xfffffff04a4a7807 */ /* 0x000fe20005000000 */
[----:B------:R-:W1:Y:S01]  /*5960*/  LDCU.64 UR4, c[0x0][0x890] ;  /* 0x00011200ff0477ac */ /* 0x000e620008000a00 */
[----:B------:R-:W-:Y:S01]  /*5970*/  SEL R73, R73, 0xffffffe0, !P1 ;  /* 0xffffffe049497807 */ /* 0x000fe20004800000 */
[----:B------:R-:W2:Y:S05]  /*5980*/  LDCU.64 UR54, c[0x0][0x348] ;  /* 0x00006900ff3677ac */ /* 0x000eaa0008000a00 */
[----:B------:R-:W4:Y:S01]  /*5990*/  LDS R0, [UR43+0x140] ;  /* 0x0001402bff007984 */ /* 0x000f220008000800 */
[----:B------:R-:W2:Y:S01]  /*59a0*/  LDCU UR42, c[0x0][0xb0c] ;  /* 0x00016180ff2a77ac */ /* 0x000ea20008000800 */
[----:B------:R-:W2:Y:S01]  /*59b0*/  LDCU UR39, c[0x0][0xb30] ;  /* 0x00016600ff2777ac */ /* 0x000ea20008000800 */
[----:B------:R-:W2:Y:S01]  /*59c0*/  LDCU.64 UR60, c[0x0][0x888] ;  /* 0x00011100ff3c77ac */ /* 0x000ea20008000a00 */
[----:B-1----:R-:W-:Y:S01]  /*59d0*/  IMAD.U32 R77, RZ, RZ, UR4 ;  /* 0x00000004ff4d7e24 */ /* 0x002fe2000f8e00ff */
[----:B------:R-:W-:Y:S01]  /*59e0*/  UIADD3 UR4, UPT, UPT, UR43, 0x400, URZ ;  /* 0x000004002b047890 */ /* 0x000fe2000fffe0ff */
[----:B------:R-:W-:Y:S01]  /*59f0*/  IMAD.U32 R76, RZ, RZ, UR5 ;  /* 0x00000005ff4c7e24 */ /* 0x000fe2000f8e00ff */
[----:B------:R-:W1:Y:S04]  /*5a00*/  LDCU.64 UR40, c[0x0][0xb28] ;  /* 0x00016500ff2877ac */ /* 0x000e680008000a00 */
[----:B------:R-:W-:Y:S01]  /*5a10*/  IMAD.U32 R68, RZ, RZ, UR4 ;  /* 0x00000004ff447e24 */ /* 0x000fe2000f8e00ff */
[----:B------:R-:W1:Y:S01]  /*5a20*/  LDCU.128 UR56, c[0x0][0xb10] ;  /* 0x00016200ff3877ac */ /* 0x000e620008000c00 */
[----:B------:R-:W1:Y:S01]  /*5a30*/  LDCU UR53, c[0x0][0x374] ;  /* 0x00006e80ff3577ac */ /* 0x000e620008000800 */
[----:B------:R-:W-:Y:S01]  /*5a40*/  UMOV UR52, URZ ;  /* 0x000000ff00347c82 */ /* 0x000fe20008000000 */
[----:B------:R-:W-:Y:S01]  /*5a50*/  UMOV UR47, URZ ;  /* 0x000000ff002f7c82 */ /* 0x000fe20008000000 */
[----:B-1234-:R-:W-:-:S07]  /*5a60*/  IMAD.IADD R23, R0, 0x1, R23 ;  /* 0x0000000100177824 */ /* 0x01efce00078e0217 */
.L_x_169:
[C---:B------:R-:W-:Y:S02]  /*5a70*/  LEA R3, R70.reuse, UR43, 0x3 ;  /* 0x0000002b46037c11 */ /* 0x040fe4000f8e18ff */
[----:B------:R-:W-:Y:S02]  /*5a80*/  SHF.L.U32 R0, R71, 0x1f, RZ ;  /* 0x0000001f47007819 */ /* 0x000fe400000006ff */
[----:B-1----:R-:W-:Y:S02]  /*5a90*/  LEA R5, R70, UR43, 0x4 ;  /* 0x0000002b46057c11 */ /* 0x002fe4000f8e20ff */
[----:B------:R-:W1:Y:S02]  /*5aa0*/  SYNCS.PHASECHK.TRANS64.TRYWAIT P0, [R3+URZ+0x90], R0 ;  /* 0x00009000030075a7 */ /* 0x000e6400080011ff */
[----:B-1----:R-:W-:Y:S05]  /*5ab0*/  @!P0 BRA `(.L_x_94) ;  /* 0x00000068003c8947 */ /* 0x002fea0003800000 */
.L_x_225:
[----:B------:R-:W2:Y:S01]  /*5ac0*/  LDS.128 R4, [R5+0x120] ;  /* 0x0001200005047984 */ /* 0x000ea20000000c00 */
        /* <DEDUP_REMOVED lines=10> */
[----:B------:R-:W-:Y:S01]  /*5b70*/  PLOP3.LUT P0, PT, PT, PT, UP1, 0x80, 0x8 ;  /* 0x000000000008781c */ /* 0x000fe20003f0f018 */
[----:B------:R-:W-:Y:S06]  /*5b80*/  UP2UR UR4, UPR, URZ, 0x2 ;  /* 0x00000002ff047883 */ /* 0x000fec0008000000 */
[----:B------:R-:W-:Y:S06]  /*5b90*/  IMAD.U32 R78, RZ, RZ, UR4 ;  /* 0x00000004ff4e7e24 */ /* 0x000fec000f8e00ff */
[----:B-1----:R-:W-:Y:S02]  /*5ba0*/  @P0 SHF.R.U32.HI R0, RZ, 0x10, R5 ;  /* 0x00000010ff000819 */ /* 0x002fe40000011605 */
        /* <DEDUP_REMOVED lines=12> */
[----:B------:R-:W2:Y:S01]  /*5c70*/  LDCU UR12, c[0x0][0xb20] ;  /* 0x00016400ff0c77ac */ /* 0x000ea20008000800 */
[----:B------:R-:W-:Y:S02]  /*5c80*/  UIMAD.WIDE.U32 UR4, UR53, UR59, URZ ;  /* 0x0000003b350472a5 */ /* 0x000fe4000f8e00ff */
[----:B------:R-:W-:Y:S02]  /*5c90*/  UIMAD.WIDE.U32 UR6, UR62, UR56, URZ ;  /* 0x000000383e0672a5 */ /* 0x000fe4000f8e00ff */
[----:B------:R-:W-:Y:S02]  /*5ca0*/  UISETP.NE.AND UP0, UPT, UR58, 0x1, UPT ;  /* 0x000000013a00788c */ /* 0x000fe4000bf05270 */
[----:B------:R-:W-:Y:S02]  /*5cb0*/  UIMAD.WIDE.U32 UR8, UR37, UR59, URZ ;  /* 0x0000003b250872a5 */ /* 0x000fe4000f8e00ff */
[----:B------:R-:W-:Y:S02]  /*5cc0*/  UIMAD.WIDE.U32 UR10, UR38, UR56, URZ ;  /* 0x00000038260a72a5 */ /* 0x000fe4000f8e00ff */
[----:B------:R-:W-:Y:S02]  /*5cd0*/  UISETP.NE.AND UP1, UPT, UR42, 0x1, UPT ;  /* 0x000000012a00788c */ /* 0x000fe4000bf25270 */
[----:B------:R-:W-:Y:S01]  /*5ce0*/  UISETP.NE.AND UP2, UPT, UR45, 0x1, UPT ;  /* 0x000000012d00788c */ /* 0x000fe2000bf45270 */
[----:B------:R-:W-:Y:S02]  /*5cf0*/  UMOV UR4, UR5 ;  /* 0x0000000500047c82 */ /* 0x000fe40008000000 */
[----:B--2---:R-:W-:Y:S03]  /*5d00*/  USHF.R.U32.HI UR5, URZ, UR12, UR4 ;  /* 0x0000000cff057299 */ /* 0x004fe60008011604 */
[----:B------:R-:W-:Y:S02]  /*5d10*/  UMOV UR4, UR7 ;  /* 0x0000000700047c82 */ /* 0x000fe40008000000 */
[----:B------:R-:W-:Y:S02]  /*5d20*/  USHF.R.U32.HI UR7, URZ, UR57, UR4 ;  /* 0x00000039ff077299 */ /* 0x000fe40008011604 */
[----:B------:R-:W-:Y:S02]  /*5d30*/  USEL UR4, UR53, UR5, !UP0 ;  /* 0x0000000535047287 */ /* 0x000fe4000c000000 */
[----:B------:R-:W-:Y:S01]  /*5d40*/  USEL UR7, UR62, UR7, !UP1 ;  /* 0x000000073e077287 */ /* 0x000fe2000c800000 */
[----:B------:R-:W-:Y:S01]  /*5d50*/  UMOV UR5, UR9 ;  /* 0x0000000900057c82 */ /* 0x000fe20008000000 */
[----:B------:R-:W-:Y:S02]  /*5d60*/  UIMAD.WIDE.U32 UR8, UR4, UR40, URZ ;  /* 0x00000028040872a5 */ /* 0x000fe4000f8e00ff */
[----:B------:R-:W-:Y:S03]  /*5d70*/  USHF.R.U32.HI UR6, URZ, UR12, UR5 ;  /* 0x0000000cff067299 */ /* 0x000fe60008011605 */
[----:B------:R-:W-:Y:S01]  /*5d80*/  UMOV UR5, UR11 ;  /* 0x0000000b00057c82 */ /* 0x000fe20008000000 */
[----:B------:R-:W-:Y:S02]  /*5d90*/  UIMAD.WIDE.U32 UR10, UR7, UR40, URZ ;  /* 0x00000028070a72a5 */ /* 0x000fe4000f8e00ff */
[----:B------:R-:W-:Y:S02]  /*5da0*/  USHF.R.U32.HI UR12, URZ, UR57, UR5 ;  /* 0x00000039ff0c7299 */ /* 0x000fe40008011605 */
[----:B------:R-:W-:Y:S01]  /*5db0*/  USEL UR6, UR37, UR6, !UP0 ;  /* 0x0000000625067287 */ /* 0x000fe2000c000000 */
[----:B------:R-:W-:Y:S02]  /*5dc0*/  UMOV UR5, UR9 ;  /* 0x0000000900057c82 */ /* 0x000fe40008000000 */
[----:B------:R-:W-:Y:S01]  /*5dd0*/  UMOV UR10, UR11 ;  /* 0x0000000b000a7c82 */ /* 0x000fe20008000000 */
[----:B------:R-:W-:Y:S02]  /*5de0*/  @UP2 USHF.R.U32.HI UR4, URZ, UR41, UR5 ;  /* 0x00000029ff042299 */ /* 0x000fe40008011605 */
[----:B------:R-:W-:Y:S02]  /*5df0*/  @UP2 USHF.R.U32.HI UR7, URZ, UR41, UR10 ;  /* 0x00000029ff072299 */ /* 0x000fe4000801160a */
[----:B------:R-:W-:Y:S02]  /*5e00*/  UIMAD UR4, UR45, UR4, URZ ;  /* 0x000000042d0472a4 */ /* 0x000fe4000f8e02ff */
        /* <DEDUP_REMOVED lines=8> */
[----:B------:R-:W-:Y:S02]  /*5e90*/  USEL UR11, UR6, UR4, !UP2 ;  /* 0x00000004060b7287 */ /* 0x000fe4000d000000 */
[----:B------:R-:W-:Y:S02]  /*5ea0*/  UIADD3 UR8, UPT, UPT, -UR5, URZ, URZ ;  /* 0x000000ff05087290 */ /* 0x000fe4000fffe1ff */
[----:B------:R-:W-:Y:S01]  /*5eb0*/  UIADD3 UR10, UPT, UPT, -UR11, URZ, URZ ;  /* 0x000000ff0b0a7290 */ /* 0x000fe2000fffe1ff */
[----:B------:R-:W-:Y:S01]  /*5ec0*/  @!UP0 UMOV UR4, UR9 ;  /* 0x0000000900048c82 */ /* 0x000fe20008000000 */
[----:B------:R-:W-:Y:S02]  /*5ed0*/  UIADD3 UR9, UPT, UPT, -UR6, URZ, URZ ;  /* 0x000000ff06097290 */ /* 0x000fe4000fffe1ff */
[----:B------:R-:W-:Y:S02]  /*5ee0*/  @!UP0 USHF.R.U32.HI UR4, URZ, UR41, UR4 ;  /* 0x00000029ff048299 */ /* 0x000fe40008011604 */
[----:B------:R-:W-:Y:S02]  /*5ef0*/  UIMAD UR10, UR45, UR10, UR6 ;  /* 0x0000000a2d0a72a4 */ /* 0x000fe4000f8e0206 */
[----:B------:R-:W-:Y:S04]  /*5f00*/  @!UP0 USEL UR4, UR5, UR4, !UP2 ;  /* 0x0000000405048287 */ /* 0x000fe8000d000000 */
[----:B------:R-:W-:Y:S02]  /*5f10*/  @!UP0 UIMAD UR10, UR7, UR10, UR4 ;  /* 0x0000000a070a82a4 */ /* 0x000fe4000f8e0204 */
[----:B------:R-:W-:Y:S02]  /*5f20*/  @!UP0 UIADD3 UR11, UPT, UPT, UR11, -UR4, URZ ;  /* 0x800000040b0b8290 */ /* 0x000fe4000fffe0ff */
[----:B------:R-:W-:Y:S02]  /*5f30*/  UIMAD UR7, UR42, UR8, UR38 ;  /* 0x000000082a0772a4 */ /* 0x000fe4000f8e0226 */
[----:B------:R-:W-:Y:S02]  /*5f40*/  @!UP0 UIMAD UR6, UR11, UR45, UR5 ;  /* 0x0000002d0b0682a4 */ /* 0x000fe4000f8e0205 */
[----:B------:R-:W-:Y:S01]  /*5f50*/  UIMAD UR4, UR58, UR9, UR37 ;  /* 0x000000093a0472a4 */ /* 0x000fe2000f8e0225 */
[----:B------:R-:W-:Y:S02]  /*5f60*/  @!UP0 UMOV UR5, UR10 ;  /* 0x0000000a00058c82 */ /* 0x000fe40008000000 */
[----:B------:R-:W-:Y:S02]  /*5f70*/  UIMAD UR38, UR5, UR42, UR7 ;  /* 0x0000002a052672a4 */ /* 0x000fe4000f8e0207 */
[----:B------:R-:W-:Y:S11]  /*5f80*/  UIMAD UR37, UR6, UR58, UR4 ;  /* 0x0000003a062572a4 */ /* 0x000ff6000f8e0204 */
[----:B------:R-:W-:Y:S01]  /*5f90*/  @!UPT UIADD3 URZ, UPT, UPT, URZ, URZ, URZ ;  /* 0x000000fffffff290 */ /* 0x000fe2000fffe0ff */
.L_x_95:
[----:B------:R-:W-:Y:S01]  /*5fa0*/  UISETP.NE.AND UP0, UPT, UR39, 0x1, UPT ;  /* 0x000000012700788c */ /* 0x000fe2000bf05270 */
[----:B------:R-:W-:Y:S01]  /*5fb0*/  LOP3.LUT P0, RZ, R68, 0x3f0, RZ, 0xc0, !PT ;  /* 0x000003f044ff7812 */ /* 0x000fe2000780c0ff */
[----:B------:R-:W-:Y:S01]  /*5fc0*/  USHF.L.U32 UR50, UR16, 0x6, URZ ;  /* 0x0000000610327899 */ /* 0x000fe200080006ff */
[----:B------:R-:W-:Y:S01]  /*5fd0*/  BSSY.RECONVERGENT B6, `(.L_x_96) ;  /* 0x0000034000067945 */ /* 0x000fe20003800200 */
[----:B------:R-:W-:Y:S01]  /*5fe0*/  USHF.L.U32 UR49, UR20, 0x8, URZ ;  /* 0x0000000814317899 */ /* 0x000fe200080006ff */
[----:B------:R-:W-:Y:S06]  /*5ff0*/  IADD3 R70, PT, PT, R70, 0x1, RZ ;  /* 0x0000000146467810 */ /* 0x000fec0007ffe0ff */
[----:B------:R-:W2:Y:S01]  /*6000*/  @!UP0 LDCU.128 UR12, c[0x0][0xb10] ;  /* 0x00016200ff0c87ac */ /* 0x000ea20008000c00 */
[----:B------:R-:W3:Y:S01]  /*6010*/  @!UP0 LDCU UR5, c[0x0][0xb0c] ;  /* 0x00016180ff0587ac */ /* 0x000ee20008000800 */
[----:B------:R-:W4:Y:S01]  /*6020*/  @!UP0 LDCU UR10, c[0x0][0xb20] ;  /* 0x00016400ff0a87ac */ /* 0x000f220008000800 */
[----:B--2---:R-:W-:Y:S02]  /*6030*/  UIMAD.WIDE.U32 UR8, UR38, UR12, URZ ;  /* 0x0000000c260872a5 */ /* 0x004fe4000f8e00ff */
[----:B------:R-:W-:Y:S02]  /*6040*/  UIMAD.WIDE.U32 UR6, UR37, UR15, URZ ;  /* 0x0000000f250672a5 */ /* 0x000fe4000f8e00ff */
[----:B------:R-:W-:Y:S03]  /*6050*/  @!UP0 UISETP.NE.AND UP1, UPT, UR14, 0x1, UPT ;  /* 0x000000010e00888c */ /* 0x000fe6000bf25270 */
[----:B------:R-:W-:Y:S01]  /*6060*/  @!UP0 UMOV UR4, UR9 ;  /* 0x0000000900048c82 */ /* 0x000fe20008000000 */
[----:B---3--:R-:W-:Y:S02]  /*6070*/  @!UP0 UISETP.NE.AND UP2, UPT, UR5, 0x1, UPT ;  /* 0x000000010500888c */ /* 0x008fe4000bf45270 */
[----:B------:R-:W-:Y:S01]  /*6080*/  @!UP0 USHF.R.U32.HI UR4, URZ, UR13, UR4 ;  /* 0x0000000dff048299 */ /* 0x000fe20008011604 */
[----:B------:R-:W-:Y:S02]  /*6090*/  @!UP0 UMOV UR6, UR7 ;  /* 0x0000000700068c82 */ /* 0x000fe40008000000 */
[----:B----4-:R-:W-:Y:S02]  /*60a0*/  @!UP0 USHF.R.U32.HI UR6, URZ, UR10, UR6 ;  /* 0x0000000aff068299 */ /* 0x010fe40008011606 */
[----:B------:R-:W-:Y:S02]  /*60b0*/  @!UP0 USEL UR7, UR38, UR4, !UP2 ;  /* 0x0000000426078287 */ /* 0x000fe4000d000000 */
[----:B------:R-:W-:Y:S04]  /*60c0*/  @!UP0 USEL UR6, UR37, UR6, !UP1 ;  /* 0x0000000625068287 */ /* 0x000fe8000c800000 */
[----:B------:R-:W-:Y:S02]  /*60d0*/  @!UP0 UIADD3 UR4, UPT, UPT, -UR7, UR6, URZ ;  /* 0x0000000607048290 */ /* 0x000fe4000fffe1ff */
[----:B------:R-:W-:Y:S02]  /*60e0*/  @!UP0 UIADD3 UR6, UPT, UPT, UR7, -UR6, URZ ;  /* 0x8000000607068290 */ /* 0x000fe4000fffe0ff */
[----:B------:R-:W-:Y:S02]  /*60f0*/  @!UP0 UIMAD UR38, UR4, UR5, UR38 ;  /* 0x00000005042682a4 */ /* 0x000fe4000f8e0226 */
[----:B------:R-:W-:Y:S01]  /*6100*/  @!UP0 UIMAD UR37, UR6, UR14, UR37 ;  /* 0x0000000e062582a4 */ /* 0x000fe2000f8e0225 */
[----:B------:R-:W-:Y:S11]  /*6110*/  @!P0 BRA `(.L_x_97) ;  /* 0x00000000007c8947 */ /* 0x000ff60003800000 */
[----:B------:R-:W2:Y:S01]  /*6120*/  LDCU.64 UR8, c[0x4][0x80] ;  /* 0x01001000ff0877ac */ /* 0x000ea20008000a00 */
[----:B------:R-:W-:Y:S01]  /*6130*/  MOV R2, 0x0 ;  /* 0x0000000000027802 */ /* 0x000fe20000000f00 */
[----:B------:R-:W-:Y:S02]  /*6140*/  HFMA2 R12, -RZ, RZ, 0, 5.9604644775390625e-08 ;  /* 0x00000001ff0c7431 */ /* 0x000fe400000001ff */
[----:B------:R-:W-:Y:S01]  /*6150*/  IMAD.MOV.U32 R8, RZ, RZ, 0x70 ;  /* 0x00000070ff087424 */ /* 0x000fe200078e00ff */
[----:B------:R3:W4:Y:S01]  /*6160*/  LDC.64 R14, c[0x4][R2] ;  /* 0x01000000020e7b82 */ /* 0x0007220000000a00 */
[----:B------:R-:W1:Y:S01]  /*6170*/  LDCU.64 UR6, c[0x4][0x88] ;  /* 0x01001100ff0677ac */ /* 0x000e620008000a00 */
[----:B------:R-:W-:Y:S01]  /*6180*/  IMAD.MOV.U32 R13, RZ, RZ, RZ ;  /* 0x000000ffff0d7224 */ /* 0x000fe200078e00ff */
[----:B------:R-:W1:Y:S01]  /*6190*/  LDCU.64 UR4, c[0x4][0x8] ;  /* 0x01000100ff0477ac */ /* 0x000e620008000a00 */
[----:B--2---:R-:W-:Y:S01]  /*61a0*/  MOV R5, UR9 ;  /* 0x0000000900057c02 */ /* 0x004fe20008000f00 */
[----:B------:R-:W-:Y:S01]  /*61b0*/  IMAD.U32 R4, RZ, RZ, UR8 ;  /* 0x00000008ff047e24 */ /* 0x000fe2000f8e00ff */
[----:B-1----:R-:W-:Y:S01]  /*61c0*/  MOV R7, UR7 ;  /* 0x0000000700077c02 */ /* 0x002fe20008000f00 */
[----:B------:R-:W-:Y:S01]  /*61d0*/  IMAD.U32 R6, RZ, RZ, UR6 ;  /* 0x00000006ff067e24 */ /* 0x000fe2000f8e00ff */
[----:B------:R-:W-:Y:S01]  /*61e0*/  MOV R11, UR5 ;  /* 0x00000005000b7c02 */ /* 0x000fe20008000f00 */
[----:B------:R-:W-:Y:S02]  /*61f0*/  IMAD.U32 R10, RZ, RZ, UR4 ;  /* 0x00000004ff0a7e24 */ /* 0x000fe4000f8e00ff */
[----:B------:R-:W-:Y:S07]  /*6200*/  LEPC R20, `(.L_x_98) ;  /* 0x000000001014794e */ /* 0x000fee0000000000 */
[----:B---345:R-:W-:Y:S05]  /*6210*/  CALL.ABS.NOINC R14 ;  /* 0x000000000e007343 */ /* 0x038fea0003c00000 */
.L_x_98:
[----:B------:R-:W1:Y:S01]  /*6220*/  LDCU.64 UR8, c[0x4][0x80] ;  /* 0x01001000ff0877ac */ /* 0x000e620008000a00 */
[----:B------:R-:W2:Y:S01]  /*6230*/  LDC.64 R2, c[0x4][R2] ;  /* 0x0100000002027b82 */ /* 0x000ea20000000a00 */
[----:B------:R-:W-:Y:S02]  /*6240*/  HFMA2 R12, -RZ, RZ, 0, 5.9604644775390625e-08 ;  /* 0x00000001ff0c7431 */ /* 0x000fe400000001ff */
[----:B------:R-:W-:Y:S02]  /*6250*/  IMAD.MOV.U32 R8, RZ, RZ, 0x70 ;  /* 0x00000070ff087424 */ /* 0x000fe400078e00ff */
[----:B------:R-:W-:Y:S01]  /*6260*/  IMAD.MOV.U32 R13, RZ, RZ, RZ ;  /* 0x000000ffff0d7224 */ /* 0x000fe200078e00ff */
[----:B------:R-:W3:Y:S01]  /*6270*/  LDCU.64 UR6, c[0x4][0x88] ;  /* 0x01001100ff0677ac */ /* 0x000ee20008000a00 */
[----:B------:R-:W4:Y:S01]  /*6280*/  LDCU.64 UR4, c[0x4][0x8] ;  /* 0x01000100ff0477ac */ /* 0x000f220008000a00 */
[----:B-1----:R-:W-:Y:S02]  /*6290*/  MOV R4, UR8 ;  /* 0x0000000800047c02 */ /* 0x002fe40008000f00 */
[----:B------:R-:W-:Y:S02]  /*62a0*/  MOV R5, UR9 ;  /* 0x0000000900057c02 */ /* 0x000fe40008000f00 */
[----:B---3--:R-:W-:Y:S01]  /*62b0*/  MOV R7, UR7 ;  /* 0x0000000700077c02 */ /* 0x008fe20008000f00 */
[----:B------:R-:W-:Y:S01]  /*62c0*/  IMAD.U32 R6, RZ, RZ, UR6 ;  /* 0x00000006ff067e24 */ /* 0x000fe2000f8e00ff */
[----:B----4-:R-:W-:Y:S01]  /*62d0*/  MOV R11, UR5 ;  /* 0x00000005000b7c02 */ /* 0x010fe20008000f00 */
[----:B------:R-:W-:Y:S02]  /*62e0*/  IMAD.U32 R10, RZ, RZ, UR4 ;  /* 0x00000004ff0a7e24 */ /* 0x000fe4000f8e00ff */
[----:B------:R-:W-:Y:S07]  /*62f0*/  LEPC R20, `(.L_x_97) ;  /* 0x000000001014794e */ /* 0x000fee0000000000 */
[----:B--2---:R-:W-:Y:S05]  /*6300*/  CALL.ABS.NOINC R2 ;  /* 0x0000000002007343 */ /* 0x004fea0003c00000 */
.L_x_97:
[----:B------:R-:W-:Y:S05]  /*6310*/  BSYNC.RECONVERGENT B6 ;  /* 0x0000000000067941 */ /* 0x000fea0003800200 */
.L_x_96:
[----:B------:R-:W-:Y:S02]  /*6320*/  R2UR UR6, R67 ;  /* 0x00000000430672ca */ /* 0x000fe400000e0000 */
[----:B------:R-:W-:Y:S02]  /*6330*/  R2UR UR5, R77 ;  /* 0x000000004d0572ca */ /* 0x000fe400000e0000 */
[----:B------:R-:W-:Y:S02]  /*6340*/  R2UR UR4, R76 ;  /* 0x000000004c0472ca */ /* 0x000fe400000e0000 */
[----:B------:R-:W-:Y:S02]  /*6350*/  ISETP.NE.U32.AND P4, PT, R60, RZ, PT ;  /* 0x000000ff3c00720c */ /* 0x000fe40003f85070 */
[----:B------:R-:W-:Y:S02]  /*6360*/  ISETP.NE.U32.AND P2, PT, RZ, UR60, PT ;  /* 0x0000003cff007c0c */ /* 0x000fe4000bf45070 */
[----:B------:R-:W-:Y:S02]  /*6370*/  ISETP.NE.AND.EX P4, PT, R61, RZ, PT, P4 ;  /* 0x000000ff3d00720c */ /* 0x000fe40003f85340 */
[----:B------:R-:W-:Y:S01]  /*6380*/  ISETP.NE.AND.EX P2, PT, RZ, UR61, PT, P2 ;  /* 0x0000003dff007c0c */ /* 0x000fe2000bf45320 */
[----:B------:R-:W-:Y:S02]  /*6390*/  UISETP.NE.AND UP2, UPT, UR6, URZ, UPT ;  /* 0x000000ff0600728c */ /* 0x000fe4000bf45270 */
[----:B------:R-:W-:Y:S04]  /*63a0*/  UISETP.NE.U32.AND UP0, UPT, UR5, URZ, UPT ;  /* 0x000000ff0500728c */ /* 0x000fe8000bf05070 */
[----:B------:R-:W-:Y:S01]  /*63b0*/  UISETP.NE.AND.EX UP1, UPT, UR4, URZ, UPT, UP0 ;  /* 0x000000ff0400728c */ /* 0x000fe2000bf25300 */
[----:B------:R-:W-:Y:S01]  /*63c0*/  PLOP3.LUT P1, PT, PT, PT, UP2, 0x80, 0x8 ;  /* 0x000000000008781c */ /* 0x000fe20003f2f028 */
[----:B------:R-:W-:Y:S03]  /*63d0*/  UPLOP3.LUT UP0, UPT, UPT, UPT, UPT, 0x40, 0x4 ;  /* 0x000000000004789c */ /* 0x000fe60003f0e870 */
[----:B------:R-:W-:Y:S06]  /*63e0*/  @UP2 UPLOP3.LUT UP0, UPT, UPT, UPT, UP1, 0x80, 0x8 ;  /* 0x000000000008289c */ /* 0x000fec0003f0f010 */
[----:B------:R-:W-:Y:S01]  /*63f0*/  PLOP3.LUT P0, PT, PT, PT, UP0, 0x80, 0x8 ;  /* 0x000000000008781c */ /* 0x000fe20003f0f008 */
[----:B------:R-:W-:Y:S01]  /*6400*/  @!UPT UIADD3 URZ, UPT, UPT, URZ, URZ, URZ ;  /* 0x000000fffffff290 */ /* 0x000fe2000fffe0ff */
[----:B------:R-:W-:Y:S11]  /*6410*/  BRA.U !UP1, `(.L_x_99) ;  /* 0x0000000109407547 */ /* 0x000ff6000b800000 */
[----:B------:R-:W-:Y:S01]  /*6420*/  UISETP.NE.U32.AND UP0, UPT, UR60, URZ, UPT ;  /* 0x000000ff3c00728c */ /* 0x000fe2000bf05070 */
[----:B------:R-:W-:Y:S01]  /*6430*/  R2UR UR6, R77 ;  /* 0x000000004d0672ca */ /* 0x000fe200000e0000 */
[----:B------:R-:W2:Y:S01]  /*6440*/  LDCU.64 UR8, c[0x0][0x358] ;  /* 0x00006b00ff0877ac */ /* 0x000ea20008000a00 */
[----:B------:R-:W-:Y:S02]  /*6450*/  HFMA2 R63, -RZ, RZ, 0, 5.9604644775390625e-08 ;  /* 0x00000001ff3f7431 */ /* 0x000fe400000001ff */
[----:B-1----:R-:W-:Y:S01]  /*6460*/  IMAD.MOV.U32 R0, RZ, RZ, 0x1 ;  /* 0x00000001ff007424 */ /* 0x002fe200078e00ff */
[----:B------:R-:W-:Y:S06]  /*6470*/  UISETP.NE.AND.EX UP0, UPT, UR61, URZ, UPT, UP0 ;  /* 0x000000ff3d00728c */ /* 0x000fec000bf05300 */
[----:B------:R-:W-:Y:S05]  /*6480*/  PLOP3.LUT P3, PT, PT, PT, UP0, 0x80, 0x8 ;  /* 0x000000000008781c */ /* 0x000fea0003f6f008 */
[----:B------:R-:W1:Y:S01]  /*6490*/  @UP0 LDCU.64 UR4, c[0x0][0x888] ;  /* 0x00011100ff0407ac */ /* 0x000e620008000a00 */
[----:B------:R-:W-:Y:S07]  /*64a0*/  @UP0 UIMAD UR6, UR36, UR6, URZ ;  /* 0x00000006240602a4 */ /* 0x000fee000f8e02ff */
[----:B------:R-:W-:Y:S01]  /*64b0*/  @!P3 PRMT R63, R0, 0x7610, R63 ;  /* 0x00007610003fb816 */ /* 0x000fe2000000003f */
[----:B-1----:R-:W-:Y:S06]  /*64c0*/  @UP0 UIMAD.WIDE UR4, UR6, 0x4, UR4 ;  /* 0x00000004060408a5 */ /* 0x002fec000f8e0204 */
[----:B------:R-:W-:Y:S02]  /*64d0*/  IMAD.U32 R2, RZ, RZ, UR4 ;  /* 0x00000004ff027e24 */ /* 0x000fe4000f8e00ff */
[----:B------:R-:W-:Y:S03]  /*64e0*/  IMAD.U32 R3, RZ, RZ, UR5 ;  /* 0x00000005ff037e24 */ /* 0x000fe6000f8e00ff */
[----:B------:R-:W1:Y:S02]  /*64f0*/  @!UP0 LDCU UR4, c[0x0][0x880] ;  /* 0x00011000ff0487ac */ /* 0x000e640008000800 */
[----:B--2--5:R2:W5:Y:S02]  /*6500*/  @P3 LDG.E R27, desc[UR8][R2.64] ;  /* 0x00000008021b3981 */ /* 0x024564000c1e1900 */
[----:B-12---:R-:W-:Y:S02]  /*6510*/  @!P3 MOV R27, UR4 ;  /* 0x00000004001bbc02 */ /* 0x006fe40008000f00 */
.L_x_99:
[----:B------:R-:W-:Y:S05]  /*6520*/  @!P4 BRA `(.L_x_100) ;  /* 0x000000000024c947 */ /* 0x000fea0003800000 */
[----:B------:R-:W-:Y:S01]  /*6530*/  ISETP.NE.U32.AND P3, PT, R42, RZ, PT ;  /* 0x000000ff2a00720c */ /* 0x000fe20003f65070 */
[----:B------:R-:W2:Y:S03]  /*6540*/  LDCU.64 UR4, c[0x0][0x358] ;  /* 0x00006b00ff0477ac */ /* 0x000ea60008000a00 */
[----:B------:R-:W-:Y:S11]  /*6550*/  ISETP.NE.AND.EX P3, PT, R43, RZ, PT, P3 ;  /* 0x000000ff2b00720c */ /* 0x000ff60003f65330 */
[----:B------:R-:W-:Y:S02]  /*6560*/  @!UPT UIADD3 URZ, UPT, UPT, URZ, URZ, URZ ;  /* 0x000000fffffff290 */ /* 0x000fe4000fffe0ff */
[----:B------:R-:W3:Y:S01]  /*6570*/  @P3 LDC.64 R2, c[0x0][0x8a8] ;  /* 0x00022a00ff023b82 */ /* 0x000ee20000000a00 */
[----:B-1----:R-:W-:Y:S04]  /*6580*/  @P3 IMAD R0, R60, UR36, RZ ;  /* 0x000000243c003c24 */ /* 0x002fe8000f8e02ff */
[----:B---3--:R-:W-:Y:S05]  /*6590*/  @P3 IMAD.WIDE R2, R0, 0x4, R2 ;  /* 0x0000000400023825 */ /* 0x008fea00078e0202 */
[----:B--2--5:R2:W5:Y:S02]  /*65a0*/  @P3 LDG.E R24, desc[UR4][R2.64] ;  /* 0x0000000402183981 */ /* 0x024564000c1e1900 */
[----:B--2---:R-:W3:Y:S02]  /*65b0*/  @!P3 LDC R24, c[0x0][0x8a0] ;  /* 0x00022800ff18bb82 */ /* 0x004ee40000000800 */
.L_x_100:
[----:B-----5:R-:W-:Y:S01]  /*65c0*/  FSETP.NEU.AND P3, PT, R27, RZ, PT ;  /* 0x000000ff1b00720b */ /* 0x020fe20003f6d000 */
[----:B------:R-:W-:Y:S01]  /*65d0*/  IMAD.SHL.U32 R86, R62, 0x4, RZ ;  /* 0x000000043e567824 */ /* 0x000fe200078e00ff */
[----:B------:R-:W-:Y:S01]  /*65e0*/  SEL R5, RZ, 0xffffffff, P2 ;  /* 0xffffffffff057807 */ /* 0x000fe20001000000 */
[----:B------:R-:W-:Y:S01]  /*65f0*/  BSSY B1, `(.L_x_101) ;  /* 0x0000043000017945 */ /* 0x000fe20003800000 */
[----:B------:R-:W-:Y:S01]  /*6600*/  @P1 LOP3.LUT P2, RZ, R63, 0xff, RZ, 0xc0, !PT ;  /* 0x000000ff3fff1812 */ /* 0x000fe2000784c0ff */
[----:B------:R-:W-:Y:S01]  /*6610*/  VIADD R81, R86, UR43 ;  /* 0x0000002b56517c36 */ /* 0x000fe20008000000 */
[----:B------:R-:W-:Y:S01]  /*6620*/  @P1 SEL R2, RZ, 0xffffffff, P3 ;  /* 0xffffffffff021807 */ /* 0x000fe20001800000 */
[----:B------:R-:W-:Y:S01]  /*6630*/  IMAD.MOV.U32 R87, RZ, RZ, 0x1 ;  /* 0x00000001ff577424 */ /* 0x000fe200078e00ff */
[----:B------:R-:W-:Y:S01]  /*6640*/  LEA R82, R22, UR43, 0x3 ;  /* 0x0000002b16527c11 */ /* 0x000fe2000f8e18ff */
[----:B------:R-:W-:Y:S01]  /*6650*/  IMAD.MOV.U32 R85, RZ, RZ, RZ ;  /* 0x000000ffff557224 */ /* 0x000fe200078e00ff */
[----:B------:R-:W-:Y:S02]  /*6660*/  @P0 SEL R2, R5, R2, !P2 ;  /* 0x0000000205020207 */ /* 0x000fe40005000000 */
[----:B------:R-:W-:Y:S02]  /*6670*/  CS2R R46, SRZ ;  /* 0x00000000002e7805 */ /* 0x000fe4000001ff00 */
[----:B------:R-:W-:Y:S02]  /*6680*/  SHF.L.U32 R3, R72, 0x1f, RZ ;  /* 0x0000001f48037819 */ /* 0x000fe400000006ff */
[----:B------:R-:W-:Y:S02]  /*6690*/  CS2R R44, SRZ ;  /* 0x00000000002c7805 */ /* 0x000fe4000001ff00 */
[----:B------:R-:W-:Y:S02]  /*66a0*/  @P1 LOP3.LUT R2, R2, 0x1, RZ, 0xc0, !PT ;  /* 0x0000000102021812 */ /* 0x000fe400078ec0ff */
[----:B------:R-:W-:Y:S02]  /*66b0*/  CS2R R50, SRZ ;  /* 0x0000000000327805 */ /* 0x000fe4000001ff00 */
[----:B------:R-:W-:Y:S02]  /*66c0*/  PLOP3.LUT P2, PT, PT, PT, UP1, 0x80, 0x8 ;  /* 0x000000000008781c */ /* 0x000fe40003f4f018 */
[----:B------:R-:W-:Y:S02]  /*66d0*/  CS2R R48, SRZ ;  /* 0x0000000000307805 */ /* 0x000fe4000001ff00 */
[----:B------:R-:W-:Y:S02]  /*66e0*/  ISETP.NE.U32.OR P6, PT, R2, 0x1, !P1 ;  /* 0x000000010200780c */ /* 0x000fe40004fc5470 */
[----:B------:R-:W-:Y:S02]  /*66f0*/  CS2R R54, SRZ ;  /* 0x0000000000367805 */ /* 0x000fe4000001ff00 */
[C---:B------:R-:W-:Y:S02]  /*6700*/  LEA.HI R25, R22.reuse, R22, RZ, 0x1 ;  /* 0x0000001616197211 */ /* 0x040fe400078f08ff */
[----:B------:R-:W-:Y:S02]  /*6710*/  CS2R R52, SRZ ;  /* 0x0000000000347805 */ /* 0x000fe4000001ff00 */
[----:B------:R-:W-:Y:S02]  /*6720*/  LOP3.LUT P4, R69, R63, 0xff, RZ, 0xc0, !PT ;  /* 0x000000ff3f457812 */ /* 0x000fe4000788c0ff */
[----:B------:R-:W-:Y:S02]  /*6730*/  CS2R R58, SRZ ;  /* 0x00000000003a7805 */ /* 0x000fe4000001ff00 */
[----:B------:R-:W-:Y:S01]  /*6740*/  SEL R2, RZ, 0xffffffff, P3 ;  /* 0xffffffffff027807 */ /* 0x000fe20001800000 */
[C---:B-1----:R-:W-:Y:S01]  /*6750*/  IMAD.SHL.U32 R0, R25.reuse, 0x80, RZ ;  /* 0x0000008019007824 */ /* 0x042fe200078e00ff */
[----:B------:R-:W-:Y:S02]  /*6760*/  LOP3.LUT R25, R25, 0xffe, RZ, 0xc0, !PT ;  /* 0x00000ffe19197812 */ /* 0x000fe400078ec0ff */
[----:B------:R-:W-:Y:S02]  /*6770*/  CS2R R56, SRZ ;  /* 0x0000000000387805 */ /* 0x000fe4000001ff00 */
[----:B------:R-:W-:Y:S01]  /*6780*/  P2R R79, PR, RZ, 0x40 ;  /* 0x00000040ff4f7803 */ /* 0x000fe20000000000 */
[----:B------:R-:W-:Y:S01]  /*6790*/  VIADD R35, R81, 0x400 ;  /* 0x0000040051237836 */ /* 0x000fe20000000000 */
[----:B------:R-:W-:Y:S01]  /*67a0*/  @P2 SEL R2, R5, R2, !P4 ;  /* 0x0000000205022207 */ /* 0x000fe20006000000 */
[----:B------:R-:W-:Y:S01]  /*67b0*/  IMAD.IADD R25, R22, 0x1, -R25 ;  /* 0x0000000116197824 */ /* 0x000fe200078e0a19 */
[----:B------:R-:W-:Y:S01]  /*67c0*/  @P6 SHF.L.U32 R4, RZ, 0x1f, RZ ;  /* 0x0000001fff046819 */ /* 0x000fe200000006ff */
[----:B------:R-:W-:Y:S01]  /*67d0*/  IMAD.IADD R80, R73, 0x1, R81 ;  /* 0x0000000149507824 */ /* 0x000fe200078e0251 */
[----:B------:R-:W-:Y:S02]  /*67e0*/  LOP3.LUT R0, R0, 0xffffff00, RZ, 0xc0, !PT ;  /* 0xffffff0000007812 */ /* 0x000fe400078ec0ff */
[----:B------:R-:W1:Y:S01]  /*67f0*/  @P6 SYNCS.PHASECHK.TRANS64.TRYWAIT P1, [UR43+0x40], R4 ;  /* 0x00004004ff0065a7 */ /* 0x000e62000802112b */
[----:B------:R-:W-:Y:S02]  /*6800*/  LOP3.LUT R2, R2, 0x1, RZ, 0xc0, !PT ;  /* 0x0000000102027812 */ /* 0x000fe400078ec0ff */
[----:B------:R-:W-:Y:S02]  /*6810*/  IMAD.IADD R0, R23, 0x1, R0 ;  /* 0x0000000117007824 */ /* 0x000fe400078e0200 */
[----:B------:R-:W-:Y:S02]  /*6820*/  ISETP.NE.U32.AND P5, PT, R2, 0x1, PT ;  /* 0x000000010200780c */ /* 0x000fe40003fa5070 */
[----:B------:R-:W-:Y:S02]  /*6830*/  IMAD R25, R25, 0x100000, R0 ;  /* 0x0010000019197824 */ /* 0x000fe400078e0200 */
[----:B------:R-:W-:Y:S01]  /*6840*/  P2R R88, PR, RZ, 0x20 ;  /* 0x00000020ff587803 */ /* 0x000fe20000000000 */
[----:B------:R2:W4:Y:S01]  /*6850*/  SYNCS.PHASECHK.TRANS64.TRYWAIT P0, [R82+URZ+0xb0], R3 ;  /* 0x0000b003520075a7 */ /* 0x00052200080011ff */
[----:B-1----:R-:W-:Y:S01]  /*6860*/  @P6 SEL R87, RZ, 0x1, !P1 ;  /* 0x00000001ff576807 */ /* 0x002fe20004800000 */
[----:B--2---:R-:W-:Y:S06]  /*6870*/  @!P6 BRA `(.L_x_102) ;  /* 0x000000000068e947 */ /* 0x004fec0003800000 */
[C---:B------:R-:W-:Y:S01]  /*6880*/  @P5 IMAD R4, R74.reuse, 0x4, R35 ;  /* 0x000000044a045824 */ /* 0x040fe200078e0223 */
[----:B------:R-:W-:Y:S01]  /*6890*/  ISETP.NE.AND P1, PT, R87, RZ, PT ;  /* 0x000000ff5700720c */ /* 0x000fe20003f25270 */
[----:B------:R-:W-:Y:S01]  /*68a0*/  @P5 IMAD R2, R74, 0x4, R81 ;  /* 0x000000044a025824 */ /* 0x000fe200078e0251 */
[----:B------:R-:W-:Y:S01]  /*68b0*/  BSSY B0, `(.L_x_103) ;  /* 0x000000e000007945 */ /* 0x000fe20003800000 */
[----:B------:R-:W-:Y:S01]  /*68c0*/  IMAD.MOV.U32 R46, RZ, RZ, RZ ;  /* 0x000000ffff2e7224 */ /* 0x000fe200078e00ff */
[----:B------:R-:W-:Y:S01]  /*68d0*/  CS2R R50, SRZ ;  /* 0x0000000000327805 */ /* 0x000fe2000001ff00 */
[----:B------:R-:W-:Y:S01]  /*68e0*/  @P5 IMAD.IADD R4, R73, 0x1, R4 ;  /* 0x0000000149045824 */ /* 0x000fe200078e0204 */
[----:B------:R-:W-:Y:S02]  /*68f0*/  CS2R R48, SRZ ;  /* 0x0000000000307805 */ /* 0x000fe4000001ff00 */
[----:B------:R-:W-:Y:S02]  /*6900*/  CS2R R44, SRZ ;  /* 0x00000000002c7805 */ /* 0x000fe4000001ff00 */
[----:B------:R-:W-:Y:S02]  /*6910*/  CS2R R58, SRZ ;  /* 0x00000000003a7805 */ /* 0x000fe4000001ff00 */
[----:B------:R-:W-:Y:S02]  /*6920*/  CS2R R56, SRZ ;  /* 0x0000000000387805 */ /* 0x000fe4000001ff00 */
[----:B------:R-:W-:Y:S02]  /*6930*/  CS2R R54, SRZ ;  /* 0x0000000000367805 */ /* 0x000fe4000001ff00 */
[----:B------:R-:W-:Y:S01]  /*6940*/  CS2R R52, SRZ ;  /* 0x0000000000347805 */ /* 0x000fe2000001ff00 */
[----:B------:R-:W-:Y:S06]  /*6950*/  @P1 BRA `(.L_x_104) ;  /* 0x00000000000c1947 */ /* 0x000fec0003800000 */
[----:B------:R-:W-:Y:S04]  /*6960*/  SHF.L.U32 R5, RZ, 0x1f, RZ ;  /* 0x0000001fff057819 */ /* 0x000fe800000006ff */
[----:B------:R-:W1:Y:S02]  /*6970*/  SYNCS.PHASECHK.TRANS64.TRYWAIT P1, [UR43+0x40], R5 ;  /* 0x00004005ff0075a7 */ /* 0x000e64000802112b */
[----:B-1----:R-:W-:Y:S05]  /*6980*/  @!P1 BRA `(.L_x_105) ;  /* 0x00000058009c9947 */ /* 0x002fea0003800000 */
.L_x_104:
[----:B------:R-:W-:Y:S05]  /*6990*/  BSYNC B0 ;  /* 0x0000000000007941 */ /* 0x000fea0003800000 */
.L_x_103:
[----:B------:R-:W-:Y:S01]  /*69a0*/  ISETP.NE.AND P1, PT, R88, RZ, PT ;  /* 0x000000ff5800720c */ /* 0x000fe20003f25270 */
[----:B------:R-:W-:Y:S11]  /*69b0*/  HFMA2 R85, -RZ, RZ, 0, 5.9604644775390625e-08 ;  /* 0x00000001ff557431 */ /* 0x000ff600000001ff */
[----:B------:R-:W-:Y:S01]  /*69c0*/  @!UPT UIADD3 URZ, UPT, UPT, URZ, URZ, URZ ;  /* 0x000000fffffff290 */ /* 0x000fe2000fffe0ff */
[----:B------:R-:W-:Y:S05]  /*69d0*/  @P1 WARPSYNC.ALL ;  /* 0x0000000000001948 */ /* 0x000fea0003800000 */
[----:B------:R2:W1:Y:S04]  /*69e0*/  @P1 LDSM.16.M88.4 R48, [R2+0x400] ;  /* 0x000400000230183b */ /* 0x0004680000000200 */
[----:B------:R2:W1:Y:S04]  /*69f0*/  @P1 LDSM.16.M88.4 R44, [R4] ;  /* 0x00000000042c183b */ /* 0x0004680000000200 */
[----:B------:R2:W1:Y:S04]  /*6a00*/  @P1 LDSM.16.M88.4 R56, [R86+UR43+0x400] ;  /* 0x0004002b5638183b */ /* 0x0004680008000200 */
[----:B------:R2:W1:Y:S02]  /*6a10*/  @P1 LDSM.16.M88.4 R52, [R80+0x400] ;  /* 0x000400005034183b */ /* 0x0004640000000200 */
.L_x_102:
[----:B------:R-:W-:Y:S05]  /*6a20*/  BSYNC B1 ;  /* 0x0000000000017941 */ /* 0x000fea0003800000 */
.L_x_101:
[----:B-1----:R-:W-:Y:S04]  /*6a30*/  SHF.R.U32.HI R5, RZ, 0x15, R25 ;  /* 0x00000015ff057819 */ /* 0x002fe80000011619 */
[----:B------:R-:W-:Y:S01]  /*6a40*/  LOP3.LUT P1, RZ, R5, 0x3, R64, 0x48, !PT ;  /* 0x0000000305ff7812 */ /* 0x000fe20007824840 */
[----:B------:R-:W-:Y:S01]  /*6a50*/  @!UPT UIADD3 URZ, UPT, UPT, URZ, URZ, URZ ;  /* 0x000000fffffff290 */ /* 0x000fe2000fffe0ff */
[----:B----4-:R-:W-:Y:S11]  /*6a60*/  @P0 BRA `(.L_x_106) ;  /* 0x0000000000080947 */ /* 0x010ff60003800000 */
[----:B------:R-:W1:Y:S02]  /*6a70*/  SYNCS.PHASECHK.TRANS64.TRYWAIT P0, [R82+URZ+0xb0], R3 ;  /* 0x0000b003520075a7 */ /* 0x000e6400080011ff */
[----:B-1----:R-:W-:Y:S05]  /*6a80*/  @!P0 BRA `(.L_x_107) ;  /* 0x0000005800748947 */ /* 0x002fea0003800000 */
.L_x_106:
[----:B------:R-:W-:Y:S05]  /*6a90*/  @!P1 BRA `(.L_x_108) ;  /* 0x0000000000409947 */ /* 0x000fea0003800000 */
[----:B------:R-:W4:Y:S01]  /*6aa0*/  LDCU.64 UR8, c[0x4][0x70] ;  /* 0x01000e00ff0877ac */ /* 0x000f220008000a00 */
[----:B-1----:R-:W-:Y:S01]  /*6ab0*/  MOV R3, 0x0 ;  /* 0x0000000000037802 */ /* 0x002fe20000000f00 */
[----:B------:R-:W-:Y:S02]  /*6ac0*/  HFMA2 R12, -RZ, RZ, 0, 5.9604644775390625e-08 ;  /* 0x00000001ff0c7431 */ /* 0x000fe400000001ff */
[----:B------:R-:W-:Y:S02]  /*6ad0*/  IMAD.MOV.U32 R8, RZ, RZ, 0x192 ;  /* 0x00000192ff087424 */ /* 0x000fe400078e00ff */
[----:B------:R-:W-:Y:S01]  /*6ae0*/  IMAD.MOV.U32 R13, RZ, RZ, RZ ;  /* 0x000000ffff0d7224 */ /* 0x000fe200078e00ff */
[----:B------:R-:W1:Y:S01]  /*6af0*/  LDCU.64 UR6, c[0x4][0x78] ;  /* 0x01000f00ff0677ac */ /* 0x000e620008000a00 */
[----:B--2---:R-:W2:Y:S01]  /*6b00*/  LDC.64 R2, c[0x4][R3] ;  /* 0x0100000003027b82 */ /* 0x004ea20000000a00 */
[----:B------:R-:W5:Y:S01]  /*6b10*/  LDCU.64 UR4, c[0x4][0x10] ;  /* 0x01000200ff0477ac */ /* 0x000f620008000a00 */
[----:B----4-:R-:W-:Y:S01]  /*6b20*/  MOV R5, UR9 ;  /* 0x0000000900057c02 */ /* 0x010fe20008000f00 */
[----:B------:R-:W-:Y:S01]  /*6b30*/  IMAD.U32 R4, RZ, RZ, UR8 ;  /* 0x00000008ff047e24 */ /* 0x000fe2000f8e00ff */
[----:B-1----:R-:W-:Y:S01]  /*6b40*/  MOV R7, UR7 ;  /* 0x0000000700077c02 */ /* 0x002fe20008000f00 */
[----:B------:R-:W-:Y:S01]  /*6b50*/  IMAD.U32 R6, RZ, RZ, UR6 ;  /* 0x00000006ff067e24 */ /* 0x000fe2000f8e00ff */
[----:B-----5:R-:W-:Y:S01]  /*6b60*/  MOV R11, UR5 ;  /* 0x00000005000b7c02 */ /* 0x020fe20008000f00 */
[----:B------:R-:W-:Y:S02]  /*6b70*/  IMAD.U32 R10, RZ, RZ, UR4 ;  /* 0x00000004ff0a7e24 */ /* 0x000fe4000f8e00ff */
[----:B------:R-:W-:Y:S07]  /*6b80*/  LEPC R20, `(.L_x_108) ;  /* 0x000000001014794e */ /* 0x000fee0000000000 */
[----:B--23--:R-:W-:Y:S05]  /*6b90*/  CALL.ABS.NOINC R2 ;  /* 0x0000000002007343 */ /* 0x00cfea0003c00000 */
.L_x_108:
[----:B------:R-:W-:Y:S01]  /*6ba0*/  LOP3.LUT R20, R56, 0xffffe000, RZ, 0xc0, !PT ;  /* 0xffffe00038147812 */ /* 0x000fe200078ec0ff */
[----:B------:R-:W-:Y:S05]  /*6bb0*/  WARPSYNC.ALL ;  /* 0x0000000000007948 */ /* 0x000fea0003800000 */
[----:B------:R-:W-:Y:S01]  /*6bc0*/  R2UR UR4, R25 ;  /* 0x00000000190472ca */ /* 0x000fe200000e0000 */
[----:B------:R-:W-:Y:S01]  /*6bd0*/  IMAD.SHL.U32 R90, R74, 0x4, RZ ;  /* 0x000000044a5a7824 */ /* 0x000fe200078e00ff */
[----:B------:R-:W-:Y:S01]  /*6be0*/  LOP3.LUT R21, R57, 0xffffe000, RZ, 0xc0, !PT ;  /* 0xffffe00039157812 */ /* 0x000fe200078ec0ff */
[----:B------:R-:W-:Y:S01]  /*6bf0*/  BSSY.RECONVERGENT B0, `(.L_x_109) ;  /* 0x0000059000007945 */ /* 0x000fe20003800200 */
[----:B------:R-:W-:Y:S02]  /*6c00*/  LOP3.LUT R26, R59, 0xffffe000, RZ, 0xc0, !PT ;  /* 0xffffe0003b1a7812 */ /* 0x000fe400078ec0ff */
[----:B------:R-:W-:Y:S02]  /*6c10*/  LOP3.LUT R32, R53, 0xffffe000, RZ, 0xc0, !PT ;  /* 0xffffe00035207812 */ /* 0x000fe400078ec0ff */
[----:B------:R-:W-:Y:S02]  /*6c20*/  LOP3.LUT R33, R54, 0xffffe000, RZ, 0xc0, !PT ;  /* 0xffffe00036217812 */ /* 0x000fe400078ec0ff */
[----:B------:R-:W-:Y:S02]  /*6c30*/  IADD3 R84, PT, PT, R35, R90, RZ ;  /* 0x0000005a23547210 */ /* 0x000fe40007ffe0ff */
[----:B------:R-:W-:Y:S01]  /*6c40*/  ISETP.NE.AND P0, PT, R75, RZ, PT ;  /* 0x000000ff4b00720c */ /* 0x000fe20003f05270 */
[----:B--2---:R-:W3:Y:S02]  /*6c50*/  LDTM.16dp128bit.x8 R4, tmem[UR4] ;  /* 0x00000004000479ee */ /* 0x004ee40008180000 */
[----:B------:R-:W-:Y:S02]  /*6c60*/  IMAD.IADD R83, R73, 0x1, R84 ;  /* 0x0000000149537824 */ /* 0x000fe400078e0254 */
[C---:B---3--:R-:W-:Y:S01]  /*6c70*/  FMUL R0, R24.reuse, R4 ;  /* 0x0000000418007220 */ /* 0x048fe20000400000 */
[C---:B------:R-:W-:Y:S01]  /*6c80*/  FMUL R2, R24.reuse, R5 ;  /* 0x0000000518027220 */ /* 0x040fe20000400000 */
[C---:B-1----:R-:W-:Y:S01]  /*6c90*/  FMUL R3, R24.reuse, R6 ;  /* 0x0000000618037220 */ /* 0x042fe20000400000 */
[----:B------:R-:W-:Y:S01]  /*6ca0*/  FMUL R7, R24, R7 ;  /* 0x0000000718077220 */ /* 0x000fe20000400000 */
[C---:B------:R-:W-:Y:S01]  /*6cb0*/  FFMA R28, R27.reuse, R20, R0 ;  /* 0x000000141b1c7223 */ /* 0x040fe20000000000 */
[----:B------:R-:W-:Y:S01]  /*6cc0*/  LOP3.LUT R20, R58, 0xffffe000, RZ, 0xc0, !PT ;  /* 0xffffe0003a147812 */ /* 0x000fe200078ec0ff */
[C---:B------:R-:W-:Y:S01]  /*6cd0*/  FFMA R29, R27.reuse, R21, R2 ;  /* 0x000000151b1d7223 */ /* 0x040fe20000000002 */
[----:B------:R-:W-:Y:S01]  /*6ce0*/  LOP3.LUT R21, R52, 0xffffe000, RZ, 0xc0, !PT ;  /* 0xffffe00034157812 */ /* 0x000fe200078ec0ff */
[C---:B------:R-:W-:Y:S01]  /*6cf0*/  FMUL R4, R24.reuse, R8 ;  /* 0x0000000818047220 */ /* 0x040fe20000400000 */
[----:B------:R-:W-:Y:S01]  /*6d00*/  F2FP.TF32.F32.PACK_B R28, R28 ;  /* 0x0000001cff1c723e */ /* 0x000fe200024050ff */
[----:B------:R-:W-:Y:S01]  /*6d10*/  FFMA R30, R27, R20, R3 ;  /* 0x000000141b1e7223 */ /* 0x000fe20000000003 */
[----:B------:R-:W-:Y:S01]  /*6d20*/  LOP3.LUT R20, R55, 0xffffe000, RZ, 0xc0, !PT ;  /* 0xffffe00037147812 */ /* 0x000fe200078ec0ff */
[C---:B------:R-:W-:Y:S01]  /*6d30*/  FMUL R5, R24.reuse, R9 ;  /* 0x0000000918057220 */ /* 0x040fe20000400000 */
[----:B------:R-:W-:Y:S01]  /*6d40*/  F2FP.TF32.F32.PACK_B R29, R29 ;  /* 0x0000001dff1d723e */ /* 0x000fe200024050ff */
[C---:B------:R-:W-:Y:S01]  /*6d50*/  FMUL R6, R24.reuse, R10 ;  /* 0x0000000a18067220 */ /* 0x040fe20000400000 */
[----:B------:R-:W-:Y:S01]  /*6d60*/  F2FP.TF32.F32.PACK_B R30, R30 ;  /* 0x0000001eff1e723e */ /* 0x000fe200024050ff */
[----:B------:R-:W-:Y:S01]  /*6d70*/  FFMA R31, R27, R26, R7 ;  /* 0x0000001a1b1f7223 */ /* 0x000fe20000000007 */
[----:B------:R-:W-:Y:S01]  /*6d80*/  LOP3.LUT R26, R49, 0xffffe000, RZ, 0xc0, !PT ;  /* 0xffffe000311a7812 */ /* 0x000fe200078ec0ff */
[----:B------:R-:W-:Y:S01]  /*6d90*/  FMUL R11, R24, R11 ;  /* 0x0000000b180b7220 */ /* 0x000fe20000400000 */
[C---:B------:R-:W-:Y:S01]  /*6da0*/  FFMA R4, R27.reuse, R21, R4 ;  /* 0x000000151b047223 */ /* 0x040fe20000000004 */
[----:B------:R-:W-:Y:S01]  /*6db0*/  LOP3.LUT R21, R48, 0xffffe000, RZ, 0xc0, !PT ;  /* 0xffffe00030157812 */ /* 0x000fe200078ec0ff */
[C---:B------:R-:W-:Y:S01]  /*6dc0*/  FFMA R5, R27.reuse, R32, R5 ;  /* 0x000000201b057223 */ /* 0x040fe20000000005 */
[----:B------:R-:W-:Y:S01]  /*6dd0*/  F2FP.TF32.F32.PACK_B R31, R31 ;  /* 0x0000001fff1f723e */ /* 0x000fe200024050ff */
        /* <DEDUP_REMOVED lines=8> */
[----:B------:R1:W-:Y:S01]  /*6e60*/  STSM.16.M88.4 [R81+0x400], R28 ;  /* 0x0004001c51007844 */ /* 0x0003e20000000200 */
[----:B------:R-:W-:Y:S01]  /*6e70*/  F2FP.TF32.F32.PACK_B R6, R6 ;  /* 0x00000006ff06723e */ /* 0x000fe200024050ff */
[C---:B------:R-:W-:Y:S01]  /*6e80*/  FMUL R10, R24.reuse, R14 ;  /* 0x0000000e180a7220 */ /* 0x040fe20000400000 */
[----:B------:R-:W-:Y:S01]  /*6e90*/  F2FP.TF32.F32.PACK_B R7, R7 ;  /* 0x00000007ff07723e */ /* 0x000fe200024050ff */
[----:B------:R-:W-:Y:S01]  /*6ea0*/  FMUL R15, R24, R15 ;  /* 0x0000000f180f7220 */ /* 0x000fe20000400000 */
[C---:B------:R-:W-:Y:S01]  /*6eb0*/  FFMA R8, R27.reuse, R21, R8 ;  /* 0x000000151b087223 */ /* 0x040fe20000000008 */
[C---:B------:R-:W-:Y:S01]  /*6ec0*/  FFMA R9, R27.reuse, R26, R9 ;  /* 0x0000001a1b097223 */ /* 0x040fe20000000009 */
[C---:B------:R-:W-:Y:S01]  /*6ed0*/  FFMA R10, R27.reuse, R33, R10 ;  /* 0x000000211b0a7223 */ /* 0x040fe2000000000a */
[----:B------:R1:W-:Y:S01]  /*6ee0*/  STSM.16.M88.4 [R80+0x400], R4 ;  /* 0x0004000450007844 */ /* 0x0003e20000000200 */
[----:B------:R-:W-:Y:S01]  /*6ef0*/  LOP3.LUT R21, R44, 0xffffe000, RZ, 0xc0, !PT ;  /* 0xffffe0002c157812 */ /* 0x000fe200078ec0ff */
[----:B------:R-:W-:Y:S01]  /*6f00*/  FFMA R11, R27, R20, R15 ;  /* 0x000000141b0b7223 */ /* 0x000fe2000000000f */
[----:B------:R-:W-:Y:S01]  /*6f10*/  LOP3.LUT R20, R45, 0xffffe000, RZ, 0xc0, !PT ;  /* 0xffffe0002d147812 */ /* 0x000fe200078ec0ff */
[C---:B------:R-:W-:Y:S01]  /*6f20*/  FMUL R12, R24.reuse, R16 ;  /* 0x00000010180c7220 */ /* 0x040fe20000400000 */
[----:B------:R-:W-:Y:S01]  /*6f30*/  FMUL R13, R24, R17 ;  /* 0x00000011180d7220 */ /* 0x000fe20000400000 */
[----:B------:R-:W-:Y:S01]  /*6f40*/  LOP3.LUT R33, R46, 0xffffe000, RZ, 0xc0, !PT ;  /* 0xffffe0002e217812 */ /* 0x000fe200078ec0ff */
[C---:B------:R-:W-:Y:S01]  /*6f50*/  FMUL R14, R24.reuse, R18 ;  /* 0x00000012180e7220 */ /* 0x040fe20000400000 */
[----:B------:R-:W-:Y:S01]  /*6f60*/  LOP3.LUT R26, R47, 0xffffe000, RZ, 0xc0, !PT ;  /* 0xffffe0002f1a7812 */ /* 0x000fe200078ec0ff */
[----:B------:R-:W-:Y:S01]  /*6f70*/  FMUL R19, R24, R19 ;  /* 0x0000001318137220 */ /* 0x000fe20000400000 */
[C---:B------:R-:W-:Y:S01]  /*6f80*/  FFMA R12, R27.reuse, R21, R12 ;  /* 0x000000151b0c7223 */ /* 0x040fe2000000000c */
[C---:B------:R-:W-:Y:S01]  /*6f90*/  FFMA R13, R27.reuse, R20, R13 ;  /* 0x000000141b0d7223 */ /* 0x040fe2000000000d */
[C---:B------:R-:W-:Y:S01]  /*6fa0*/  FFMA R14, R27.reuse, R33, R14 ;  /* 0x000000211b0e7223 */ /* 0x040fe2000000000e */
[----:B------:R-:W-:Y:S01]  /*6fb0*/  FFMA R15, R27, R26, R19 ;  /* 0x0000001a1b0f7223 */ /* 0x000fe20000000013 */
[----:B------:R-:W-:Y:S02]  /*6fc0*/  F2FP.TF32.F32.PACK_B R8, R8 ;  /* 0x00000008ff08723e */ /* 0x000fe400024050ff */
[----:B------:R-:W-:Y:S02]  /*6fd0*/  F2FP.TF32.F32.PACK_B R9, R9 ;  /* 0x00000009ff09723e */ /* 0x000fe400024050ff */
[----:B------:R-:W-:Y:S02]  /*6fe0*/  F2FP.TF32.F32.PACK_B R10, R10 ;  /* 0x0000000aff0a723e */ /* 0x000fe400024050ff */
[----:B------:R-:W-:Y:S02]  /*6ff0*/  F2FP.TF32.F32.PACK_B R11, R11 ;  /* 0x0000000bff0b723e */ /* 0x000fe400024050ff */
[----:B------:R-:W-:Y:S02]  /*7000*/  F2FP.TF32.F32.PACK_B R12, R12 ;  /* 0x0000000cff0c723e */ /* 0x000fe400024050ff */
[----:B------:R-:W-:Y:S01]  /*7010*/  F2FP.TF32.F32.PACK_B R13, R13 ;  /* 0x0000000dff0d723e */ /* 0x000fe200024050ff */
[----:B------:R1:W-:Y:S01]  /*7020*/  STSM.16.M88.4 [R84], R8 ;  /* 0x0000000854007844 */ /* 0x0003e20000000200 */
[----:B------:R-:W-:Y:S02]  /*7030*/  F2FP.TF32.F32.PACK_B R14, R14 ;  /* 0x0000000eff0e723e */ /* 0x000fe400024050ff */
[----:B------:R-:W-:Y:S05]  /*7040*/  F2FP.TF32.F32.PACK_B R15, R15 ;  /* 0x0000000fff0f723e */ /* 0x000fea00024050ff */
[----:B------:R1:W-:Y:S01]  /*7050*/  STSM.16.M88.4 [R83], R12 ;  /* 0x0000000c53007844 */ /* 0x0003e20000000200 */
[----:B------:R-:W-:Y:S01]  /*7060*/  @!PT LDS RZ, [RZ] ;  /* 0x00000000fffff984 */ /* 0x000fe20000000800 */
[----:B------:R-:W-:Y:S01]  /*7070*/  @!PT LDS RZ, [RZ] ;  /* 0x00000000fffff984 */ /* 0x000fe20000000800 */
[----:B------:R-:W-:Y:S01]  /*7080*/  @!PT LDS RZ, [RZ] ;  /* 0x00000000fffff984 */ /* 0x000fe20000000800 */
[----:B------:R-:W-:Y:S01]  /*7090*/  @!PT LDS RZ, [RZ] ;  /* 0x00000000fffff984 */ /* 0x000fe20000000800 */
[----:B------:R2:W-:Y:S07]  /*70a0*/  MEMBAR.ALL.CTA ;  /* 0x0000000000007992 */ /* 0x0005ee0000008000 */
[----:B--2---:R-:W2:Y:S02]  /*70b0*/  FENCE.VIEW.ASYNC.S ;  /* 0x00000000000073c6 */ /* 0x004ea40000000000 */
[----:B--2---:R-:W-:Y:S06]  /*70c0*/  BAR.SYNC.DEFER_BLOCKING 0x1, 0x80 ;  /* 0x0042000000007b1d */ /* 0x004fec0000010000 */
[----:B------:R-:W-:Y:S05]  /*70d0*/  @P0 BRA `(.L_x_110) ;  /* 0x0000000000280947 */ /* 0x000fea0003800000 */
[----:B------:R-:W-:Y:S01]  /*70e0*/  UIADD3 UR4, UPT, UPT, UR43, 0x400, URZ ;  /* 0x000004002b047890 */ /* 0x000fe2000fffe0ff */
[----:B------:R-:W-:Y:S05]  /*70f0*/  UMOV UR51, UR36 ;  /* 0x0000002400337c82 */ /* 0x000fea0008000000 */
[----:B------:R-:W-:Y:S01]  /*7100*/  MOV R68, UR4 ;  /* 0x0000000400447c02 */ /* 0x000fe20008000f00 */
[----:B------:R-:W-:Y:S03]  /*7110*/  UIADD3 UR4, UP0, UPT, UR54, 0x680, URZ ;  /* 0x0000068036047890 */ /* 0x000fe6000ff1e0ff */
[----:B------:R-:W-:Y:S01]  /*7120*/  R2UR UR48, R68 ;  /* 0x00000000443072ca */ /* 0x000fe200000e0000 */
[----:B------:R-:W-:Y:S11]  /*7130*/  UIADD3.X UR5, UPT, UPT, URZ, UR55, URZ, UP0, !UPT ;  /* 0x00000037ff057290 */ /* 0x000ff600087fe4ff */
[----:B------:R-:W-:Y:S01]  /*7140*/  @!UPT UIADD3 URZ, UPT, UPT, URZ, URZ, URZ ;  /* 0x000000fffffff290 */ /* 0x000fe2000fffe0ff */
[----:B------:R2:W-:Y:S01]  /*7150*/  UTMASTG.3D [UR48], [UR4] ;  /* 0x00000030040073b5 */ /* 0x0005e20008010000 */
[----:B------:R0:W-:Y:S01]  /*7160*/  UTMACMDFLUSH ;  /* 0x00000000000079b7 */ /* 0x0001e20000000000 */
[----:B--2---:R-:W-:Y:S04]  /*7170*/  DEPBAR.LE SB0, 0x1 ;  /* 0x000080400000791a */ /* 0x004fe80000000000 */
.L_x_110:
[----:B------:R-:W-:Y:S05]  /*7180*/  BSYNC.RECONVERGENT B0 ;  /* 0x0000000000007941 */ /* 0x000fea0003800200 */
.L_x_109:
[----:B------:R-:W-:Y:S01]  /*7190*/  BAR.SYNC.DEFER_BLOCKING 0x1, 0x80 ;  /* 0x0042000000007b1d */ /* 0x000fe20000010000 */
[----:B------:R-:W-:Y:S01]  /*71a0*/  ISETP.NE.AND P1, PT, R79, RZ, PT ;  /* 0x000000ff4f00720c */ /* 0x000fe20003f25270 */
[----:B------:R-:W-:Y:S01]  /*71b0*/  UISETP.NE.AND UP0, UPT, UR52, URZ, UPT ;  /* 0x000000ff3400728c */ /* 0x000fe2000bf05270 */
[----:B------:R-:W-:Y:S11]  /*71c0*/  LEA R3, R85, UR43, 0x3 ;  /* 0x0000002b55037c11 */ /* 0x000ff6000f8e18ff */
[----:B-1----:R-:W-:Y:S01]  /*71d0*/  @P1 SHF.L.U32 R4, RZ, 0x1f, RZ ;  /* 0x0000001fff041819 */ /* 0x002fe200000006ff */
[----:B------:R-:W-:Y:S06]  /*71e0*/  BRA.U !UP0, `(.L_x_111) ;  /* 0x0000000108247547 */ /* 0x000fec000b800000 */
[----:B------:R-:W1:Y:S01]  /*71f0*/  S2R R0, SR_CgaCtaId ;  /* 0x0000000000007919 */ /* 0x000e620000008800 */
[----:B------:R-:W-:Y:S01]  /*7200*/  IMAD.U32 R2, RZ, RZ, UR47 ;  /* 0x0000002fff027e24 */ /* 0x000fe2000f8e00ff */
[----:B------:R-:W-:Y:S04]  /*7210*/  UIADD3 UR4, UPT, UPT, UR47, 0x1, URZ ;  /* 0x000000012f047890 */ /* 0x000fe8000fffe0ff */
[----:B------:R-:W-:Y:S01]  /*7220*/  @P1 LEA R2, R2, UR43, 0x3 ;  /* 0x0000002b02021c11 */ /* 0x000fe2000f8e18ff */
[----:B------:R-:W-:Y:S04]  /*7230*/  UISETP.NE.AND UP0, UPT, UR4, 0x4, UPT ;  /* 0x000000040400788c */ /* 0x000fe8000bf05270 */
[----:B------:R-:W-:Y:S01]  /*7240*/  @P1 VIADD R5, R2, 0x60 ;  /* 0x0000006002051836 */ /* 0x000fe20000000000 */
[----:B------:R-:W-:Y:S04]  /*7250*/  USEL UR47, UR4, URZ, UP0 ;  /* 0x000000ff042f7287 */ /* 0x000fe80008000000 */
[----:B-1----:R-:W-:Y:S04]  /*7260*/  @P1 PRMT R0, R0, 0x654, R5 ;  /* 0x0000065400001816 */ /* 0x002fe80000000005 */
[----:B------:R1:W-:Y:S04]  /*7270*/  @P1 SYNCS.ARRIVE.TRANS64.RED.A1T0 RZ, [R0+URZ], RZ ;  /* 0x000000ff00ff19a7 */ /* 0x0003e800081004ff */
.L_x_111:
[----:B------:R-:W2:Y:S01]  /*7280*/  @P1 SYNCS.PHASECHK.TRANS64.TRYWAIT P0, [R3+URZ+0x40], R4 ;  /* 0x00004004030015a7 */ /* 0x000ea200080011ff */
[----:B------:R-:W-:Y:S01]  /*7290*/  BSSY B1, `(.L_x_112) ;  /* 0x0000017000017945 */ /* 0x000fe20003800000 */
[----:B--2---:R-:W-:Y:S03]  /*72a0*/  @P1 SEL R87, RZ, 0x1, !P0 ;  /* 0x00000001ff571807 */ /* 0x004fe60004000000 */
[----:B------:R-:W-:Y:S05]  /*72b0*/  @!P1 BRA `(.L_x_113) ;  /* 0x0000000000509947 */ /* 0x000fea0003800000 */
[----:B------:R-:W-:Y:S01]  /*72c0*/  ISETP.NE.AND P1, PT, R88, RZ, PT ;  /* 0x000000ff5800720c */ /* 0x000fe20003f25270 */
[----:B------:R-:W-:Y:S01]  /*72d0*/  BSSY B0, `(.L_x_114) ;  /* 0x000000a000007945 */ /* 0x000fe20003800000 */
[----:B------:R-:W-:Y:S11]  /*72e0*/  ISETP.NE.AND P0, PT, R87, RZ, PT ;  /* 0x000000ff5700720c */ /* 0x000ff60003f05270 */
[----:B------:R-:W-:Y:S04]  /*72f0*/  @P1 IMAD R5, R85, 0x2000, R86 ;  /* 0x0000200055051824 */ /* 0x000fe800078e0256 */
[----:B------:R-:W-:Y:S05]  /*7300*/  @P1 VIADD R4, R5, UR43 ;  /* 0x0000002b05041c36 */ /* 0x000fea0008000000 */
[----:B------:R-:W-:Y:S01]  /*7310*/  @P1 IADD3 R2, PT, PT, R90, R4, RZ ;  /* 0x000000045a021210 */ /* 0x000fe20007ffe0ff */
[----:B------:R-:W-:Y:S01]  /*7320*/  @P1 IMAD.IADD R4, R73, 0x1, R4 ;  /* 0x0000000149041824 */ /* 0x000fe200078e0204 */
[----:B------:R-:W-:Y:S06]  /*7330*/  @P0 BRA `(.L_x_115) ;  /* 0x00000000000c0947 */ /* 0x000fec0003800000 */
[----:B-1----:R-:W-:Y:S04]  /*7340*/  SHF.L.U32 R0, RZ, 0x1f, RZ ;  /* 0x0000001fff007819 */ /* 0x002fe800000006ff */
[----:B------:R-:W1:Y:S02]  /*7350*/  SYNCS.PHASECHK.TRANS64.TRYWAIT P0, [R3+URZ+0x40], R0 ;  /* 0x00004000030075a7 */ /* 0x000e6400080011ff */
[----:B-1----:R-:W-:Y:S05]  /*7360*/  @!P0 BRA `(.L_x_116) ;  /* 0x0000005000508947 */ /* 0x002fea0003800000 */
.L_x_115:
[----:B------:R-:W-:Y:S05]  /*7370*/  BSYNC B0 ;  /* 0x0000000000007941 */ /* 0x000fea0003800000 */
.L_x_114:
[----:B------:R-:W-:Y:S02]  /*7380*/  ISETP.NE.AND P0, PT, R88, RZ, PT ;  /* 0x000000ff5800720c */ /* 0x000fe40003f05270 */
[----:B------:R-:W-:Y:S11]  /*7390*/  IADD3 R85, PT, PT, R85, 0x1, RZ ;  /* 0x0000000155557810 */ /* 0x000ff60007ffe0ff */
[----:B-1----:R-:W-:Y:S01]  /*73a0*/  @P0 IMAD.IADD R0, R73, 0x1, R2 ;  /* 0x0000000149000824 */ /* 0x002fe200078e0202 */
[----:B------:R-:W-:Y:S05]  /*73b0*/  @P0 WARPSYNC.ALL ;  /* 0x0000000000000948 */ /* 0x000fea0003800000 */
[----:B------:R2:W3:Y:S04]  /*73c0*/  @P0 LDSM.16.M88.4 R56, [R5+UR43+0x400] ;  /* 0x0004002b0538083b */ /* 0x0004e80008000200 */
[----:B------:R2:W4:Y:S04]  /*73d0*/  @P0 LDSM.16.M88.4 R52, [R4+0x400] ;  /* 0x000400000434083b */ /* 0x0005280000000200 */
[----:B------:R2:W1:Y:S04]  /*73e0*/  @P0 LDSM.16.M88.4 R48, [R2+0x400] ;  /* 0x000400000230083b */ /* 0x0004680000000200 */
[----:B------:R2:W1:Y:S02]  /*73f0*/  @P0 LDSM.16.M88.4 R44, [R0+0x400] ;  /* 0x00040000002c083b */ /* 0x0004640000000200 */
.L_x_113:
[----:B------:R-:W-:Y:S05]  /*7400*/  BSYNC B1 ;  /* 0x0000000000017941 */ /* 0x000fea0003800000 */
.L_x_112:
[----:B------:R-:W-:Y:S05]  /*7410*/  VIADD R3, R25, 0x20 ;  /* 0x0000002019037836 */ /* 0x000fea0000000000 */
[----:B------:R-:W-:Y:S04]  /*7420*/  SHF.R.U32.HI R3, RZ, 0x15, R3 ;  /* 0x00000015ff037819 */ /* 0x000fe80000011603 */
[----:B------:R-:W-:Y:S11]  /*7430*/  LOP3.LUT P0, RZ, R3, 0x3, R64, 0x48, !PT ;  /* 0x0000000303ff7812 */ /* 0x000ff60007804840 */
[----:B------:R-:W-:Y:S02]  /*7440*/  @!UPT UIADD3 URZ, UPT, UPT, URZ, URZ, URZ ;  /* 0x000000fffffff290 */ /* 0x000fe4000fffe0ff */
[----:B------:R-:W-:Y:S05]  /*7450*/  @!P0 BRA `(.L_x_117) ;  /* 0x0000000000408947 */ /* 0x000fea0003800000 */
[----:B------:R-:W5:Y:S01]  /*7460*/  LDCU.64 UR8, c[0x4][0x70] ;  /* 0x01000e00ff0877ac */ /* 0x000f620008000a00 */
[----:B------:R-:W-:Y:S01]  /*7470*/  MOV R3, 0x0 ;  /* 0x0000000000037802 */ /* 0x000fe20000000f00 */
[----:B------:R-:W-:Y:S02]  /*7480*/  HFMA2 R12, -RZ, RZ, 0, 5.9604644775390625e-08 ;  /* 0x00000001ff0c7431 */ /* 0x000fe400000001ff */
[----:B------:R-:W-:Y:S02]  /*7490*/  IMAD.MOV.U32 R8, RZ, RZ, 0x192 ;  /* 0x00000192ff087424 */ /* 0x000fe400078e00ff */
[----:B------:R-:W-:Y:S01]  /*74a0*/  IMAD.MOV.U32 R13, RZ, RZ, RZ ;  /* 0x000000ffff0d7224 */ /* 0x000fe200078e00ff */
[----:B------:R-:W3:Y:S01]  /*74b0*/  LDCU.64 UR6, c[0x4][0x78] ;  /* 0x01000f00ff0677ac */ /* 0x000ee20008000a00 */
[----:B--2---:R-:W2:Y:S01]  /*74c0*/  LDC.64 R2, c[0x4][R3] ;  /* 0x0100000003027b82 */ /* 0x004ea20000000a00 */
[----:B------:R-:W4:Y:S01]  /*74d0*/  LDCU.64 UR4, c[0x4][0x10] ;  /* 0x01000200ff0477ac */ /* 0x000f220008000a00 */
[----:B-----5:R-:W-:Y:S01]  /*74e0*/  MOV R5, UR9 ;  /* 0x0000000900057c02 */ /* 0x020fe20008000f00 */
[----:B------:R-:W-:Y:S01]  /*74f0*/  IMAD.U32 R4, RZ, RZ, UR8 ;  /* 0x00000008ff047e24 */ /* 0x000fe2000f8e00ff */
[----:B---3--:R-:W-:Y:S01]  /*7500*/  MOV R7, UR7 ;  /* 0x0000000700077c02 */ /* 0x008fe20008000f00 */
[----:B------:R-:W-:Y:S01]  /*7510*/  IMAD.U32 R6, RZ, RZ, UR6 ;  /* 0x00000006ff067e24 */ /* 0x000fe2000f8e00ff */
[----:B----4-:R-:W-:Y:S01]  /*7520*/  MOV R11, UR5 ;  /* 0x00000005000b7c02 */ /* 0x010fe20008000f00 */
[----:B------:R-:W-:Y:S02]  /*7530*/  IMAD.U32 R10, RZ, RZ, UR4 ;  /* 0x00000004ff0a7e24 */ /* 0x000fe4000f8e00ff */
[----:B------:R-:W-:Y:S07]  /*7540*/  LEPC R20, `(.L_x_117) ;  /* 0x000000001014794e */ /* 0x000fee0000000000 */
[----:B-12---:R-:W-:Y:S05]  /*7550*/  CALL.ABS.NOINC R2 ;  /* 0x0000000002007343 */ /* 0x006fea0003c00000 */
.L_x_117:
[----:B---3--:R-:W-:Y:S01]  /*7560*/  LOP3.LUT R20, R56, 0xffffe000, RZ, 0xc0, !PT ;  /* 0xffffe00038147812 */ /* 0x008fe200078ec0ff */
[----:B------:R-:W-:Y:S05]  /*7570*/  WARPSYNC.ALL ;  /* 0x0000000000007948 */ /* 0x000fea0003800000 */
[----:B------:R-:W-:Y:S01]  /*7580*/  R2UR UR4, R25 ;  /* 0x00000000190472ca */ /* 0x000fe200000e0000 */
[----:B------:R-:W3:Y:S01]  /*7590*/  S2R R89, SR_CgaCtaId ;  /* 0x0000000000597919 */ /* 0x000ee20000008800 */
[----:B------:R-:W-:Y:S01]  /*75a0*/  LOP3.LUT R21, R57, 0xffffe000, RZ, 0xc0, !PT ;  /* 0xffffe00039157812 */ /* 0x000fe200078ec0ff */
[----:B------:R-:W-:Y:S01]  /*75b0*/  IMAD.U32 R40, RZ, RZ, UR47 ;  /* 0x0000002fff287e24 */ /* 0x000fe2000f8e00ff */
[----:B------:R-:W-:Y:S01]  /*75c0*/  LOP3.LUT R41, R58, 0xffffe000, RZ, 0xc0, !PT ;  /* 0xffffe0003a297812 */ /* 0x000fe200078ec0ff */
[----:B------:R-:W-:Y:S01]  /*75d0*/  BSSY.RECONVERGENT B0, `(.L_x_118) ;  /* 0x000005b000007945 */ /* 0x000fe20003800200 */
[----:B-1----:R-:W-:Y:S02]  /*75e0*/  LOP3.LUT R26, R48, 0xffffe000, RZ, 0xc0, !PT ;  /* 0xffffe000301a7812 */ /* 0x002fe400078ec0ff */
[----:B------:R-:W-:Y:S02]  /*75f0*/  ISETP.NE.AND P6, PT, R79, RZ, PT ;  /* 0x000000ff4f00720c */ /* 0x000fe40003fc5270 */
[----:B------:R-:W-:Y:S02]  /*7600*/  ISETP.NE.AND P0, PT, R75, RZ, PT ;  /* 0x000000ff4b00720c */ /* 0x000fe40003f05270 */
[----:B------:R-:W-:Y:S01]  /*7610*/  LEA R91, R85, UR43, 0x3 ;  /* 0x0000002b555b7c11 */ /* 0x000fe2000f8e18ff */
[----:B--2---:R-:W1:Y:S08]  /*7620*/  LDTM.16dp128bit.x8 R4, tmem[UR4+0x20] ;  /* 0x00002004000479ee */ /* 0x004e700008180000 */
[----:B------:R-:W-:Y:S02]  /*7630*/  @P6 LEA R40, R40, UR43, 0x3 ;  /* 0x0000002b28286c11 */ /* 0x000fe4000f8e18ff */
[----:B------:R-:W-:Y:S03]  /*7640*/  @P6 SHF.L.U32 R92, RZ, 0x1f, RZ ;  /* 0x0000001fff5c6819 */ /* 0x000fe600000006ff */
[----:B------:R-:W-:Y:S05]  /*7650*/  @P6 VIADD R40, R40, 0x60 ;  /* 0x0000006028286836 */ /* 0x000fea0000000000 */
[----:B---3--:R-:W-:Y:S01]  /*7660*/  @P6 PRMT R40, R89, 0x654, R40 ;  /* 0x0000065459286816 */ /* 0x008fe20000000028 */
[C---:B-1----:R-:W-:Y:S01]  /*7670*/  FMUL R0, R24.reuse, R4 ;  /* 0x0000000418007220 */ /* 0x042fe20000400000 */
[C---:B------:R-:W-:Y:S01]  /*7680*/  FMUL R2, R24.reuse, R5 ;  /* 0x0000000518027220 */ /* 0x040fe20000400000 */
[C---:B------:R-:W-:Y:S01]  /*7690*/  FMUL R3, R24.reuse, R10 ;  /* 0x0000000a18037220 */ /* 0x040fe20000400000 */
[----:B------:R-:W-:Y:S01]  /*76a0*/  FMUL R4, R24, R11 ;  /* 0x0000000b18047220 */ /* 0x000fe20000400000 */
[C---:B------:R-:W-:Y:S01]  /*76b0*/  FFMA R28, R27.reuse, R20, R0 ;  /* 0x000000141b1c7223 */ /* 0x040fe20000000000 */
[----:B----4-:R-:W-:Y:S01]  /*76c0*/  LOP3.LUT R20, R52, 0xffffe000, RZ, 0xc0, !PT ;  /* 0xffffe00034147812 */ /* 0x010fe200078ec0ff */
        /* <DEDUP_REMOVED lines=8> */
[----:B------:R-:W-:Y:S01]  /*7750*/  FFMA R31, R27, R21, R2 ;  /* 0x000000151b1f7223 */ /* 0x000fe20000000002 */
[----:B------:R-:W-:Y:S01]  /*7760*/  LOP3.LUT R21, R53, 0xffffe000, RZ, 0xc0, !PT ;  /* 0xffffe00035157812 */ /* 0x000fe200078ec0ff */
[C---:B------:R-:W-:Y:S01]  /*7770*/  FMUL R0, R24.reuse, R8 ;  /* 0x0000000818007220 */ /* 0x040fe20000400000 */
[----:B------:R-:W-:Y:S01]  /*7780*/  F2FP.TF32.F32.PACK_B R30, R30 ;  /* 0x0000001eff1e723e */ /* 0x000fe200024050ff */
[----:B------:R-:W-:Y:S01]  /*7790*/  FMUL R2, R24, R9 ;  /* 0x0000000918027220 */ /* 0x000fe20000400000 */
[----:B------:R-:W-:Y:S01]  /*77a0*/  F2FP.TF32.F32.PACK_B R31, R31 ;  /* 0x0000001fff1f723e */ /* 0x000fe200024050ff */
[C---:B------:R-:W-:Y:S01]  /*77b0*/  FFMA R32, R27.reuse, R20, R0 ;  /* 0x000000141b207223 */ /* 0x040fe20000000000 */
[----:B------:R-:W-:Y:S01]  /*77c0*/  LOP3.LUT R20, R54, 0xffffe000, RZ, 0xc0, !PT ;  /* 0xffffe00036147812 */ /* 0x000fe200078ec0ff */
[----:B------:R-:W-:Y:S01]  /*77d0*/  FFMA R33, R27, R21, R2 ;  /* 0x000000151b217223 */ /* 0x000fe20000000002 */
[----:B------:R-:W-:Y:S01]  /*77e0*/  LOP3.LUT R21, R49, 0xffffe000, RZ, 0xc0, !PT ;  /* 0xffffe00031157812 */ /* 0x000fe200078ec0ff */
[----:B------:R1:W-:Y:S01]  /*77f0*/  STSM.16.M88.4 [R81+0x2400], R28 ;  /* 0x0024001c51007844 */ /* 0x0003e20000000200 */
[----:B------:R-:W-:Y:S01]  /*7800*/  F2FP.TF32.F32.PACK_B R32, R32 ;  /* 0x00000020ff20723e */ /* 0x000fe200024050ff */
[C---:B------:R-:W-:Y:S01]  /*7810*/  FFMA R34, R27.reuse, R20, R3 ;  /* 0x000000141b227223 */ /* 0x040fe20000000003 */
[----:B------:R-:W-:Y:S01]  /*7820*/  LOP3.LUT R20, R50, 0xffffe000, RZ, 0xc0, !PT ;  /* 0xffffe00032147812 */ /* 0x000fe200078ec0ff */
[C---:B------:R-:W-:Y:S01]  /*7830*/  FMUL R5, R24.reuse, R12 ;  /* 0x0000000c18057220 */ /* 0x040fe20000400000 */
[----:B------:R-:W-:Y:S01]  /*7840*/  F2FP.TF32.F32.PACK_B R33, R33 ;  /* 0x00000021ff21723e */ /* 0x000fe200024050ff */
[C---:B------:R-:W-:Y:S01]  /*7850*/  FMUL R6, R24.reuse, R13 ;  /* 0x0000000d18067220 */ /* 0x040fe20000400000 */
[----:B------:R-:W-:Y:S01]  /*7860*/  F2FP.TF32.F32.PACK_B R34, R34 ;  /* 0x00000022ff22723e */ /* 0x000fe200024050ff */
[----:B------:R-:W-:Y:S01]  /*7870*/  FMUL R7, R24, R14 ;  /* 0x0000000e18077220 */ /* 0x000fe20000400000 */
[----:B------:R-:W-:Y:S01]  /*7880*/  FFMA R35, R27, R41, R4 ;  /* 0x000000291b237223 */ /* 0x000fe20000000004 */
[----:B------:R-:W-:Y:S01]  /*7890*/  LOP3.LUT R41, R51, 0xffffe000, RZ, 0xc0, !PT ;  /* 0xffffe00033297812 */ /* 0x000fe200078ec0ff */
[C---:B------:R-:W-:Y:S01]  /*78a0*/  FFMA R36, R27.reuse, R26, R5 ;  /* 0x0000001a1b247223 */ /* 0x040fe20000000005 */
[----:B------:R-:W-:Y:S01]  /*78b0*/  LOP3.LUT R26, R46, 0xffffe000, RZ, 0xc0, !PT ;  /* 0xffffe0002e1a7812 */ /* 0x000fe200078ec0ff */
[C---:B------:R-:W-:Y:S01]  /*78c0*/  FFMA R37, R27.reuse, R21, R6 ;  /* 0x000000151b257223 */ /* 0x040fe20000000006 */
[----:B------:R-:W-:Y:S01]  /*78d0*/  FMUL R8, R24, R15 ;  /* 0x0000000f18087220 */ /* 0x000fe20000400000 */
[----:B------:R-:W-:Y:S01]  /*78e0*/  FFMA R38, R27, R20, R7 ;  /* 0x000000141b267223 */ /* 0x000fe20000000007 */
[----:B------:R-:W-:Y:S01]  /*78f0*/  LOP3.LUT R20, R44, 0xffffe000, RZ, 0xc0, !PT ;  /* 0xffffe0002c147812 */ /* 0x000fe200078ec0ff */
[C---:B------:R-:W-:Y:S01]  /*7900*/  FMUL R9, R24.reuse, R16 ;  /* 0x0000001018097220 */ /* 0x040fe20000400000 */
[----:B------:R-:W-:Y:S01]  /*7910*/  LOP3.LUT R21, R45, 0xffffe000, RZ, 0xc0, !PT ;  /* 0xffffe0002d157812 */ /* 0x000fe200078ec0ff */
[----:B------:R-:W-:Y:S01]  /*7920*/  FFMA R39, R27, R41, R8 ;  /* 0x000000291b277223 */ /* 0x000fe20000000008 */
[C---:B------:R-:W-:Y:S01]  /*7930*/  FMUL R10, R24.reuse, R17 ;  /* 0x00000011180a7220 */ /* 0x040fe20000400000 */
[C---:B------:R-:W-:Y:S01]  /*7940*/  FMUL R11, R24.reuse, R18 ;  /* 0x00000012180b7220 */ /* 0x040fe20000400000 */
[----:B------:R-:W-:Y:S01]  /*7950*/  LOP3.LUT R41, R47, 0xffffe000, RZ, 0xc0, !PT ;  /* 0xffffe0002f297812 */ /* 0x000fe200078ec0ff */
[----:B------:R-:W-:Y:S01]  /*7960*/  FMUL R12, R24, R19 ;  /* 0x00000013180c7220 */ /* 0x000fe20000400000 */
[----:B------:R-:W-:Y:S02]  /*7970*/  F2FP.TF32.F32.PACK_B R35, R35 ;  /* 0x00000023ff23723e */ /* 0x000fe400024050ff */
[----:B------:R-:W-:Y:S02]  /*7980*/  F2FP.TF32.F32.PACK_B R36, R36 ;  /* 0x00000024ff24723e */ /* 0x000fe400024050ff */
[----:B------:R-:W-:Y:S01]  /*7990*/  F2FP.TF32.F32.PACK_B R37, R37 ;  /* 0x00000025ff25723e */ /* 0x000fe200024050ff */
[----:B------:R2:W-:Y:S01]  /*79a0*/  STSM.16.M88.4 [R80+0x2400], R32 ;  /* 0x0024002050007844 */ /* 0x0005e20000000200 */
[----:B------:R-:W-:Y:S01]  /*79b0*/  F2FP.TF32.F32.PACK_B R38, R38 ;  /* 0x00000026ff26723e */ /* 0x000fe200024050ff */
[C---:B-1----:R-:W-:Y:S01]  /*79c0*/  FFMA R28, R27.reuse, R20, R9 ;  /* 0x000000141b1c7223 */ /* 0x042fe20000000009 */
[C---:B------:R-:W-:Y:S01]  /*79d0*/  FFMA R29, R27.reuse, R21, R10 ;  /* 0x000000151b1d7223 */ /* 0x040fe2000000000a */
[C---:B------:R-:W-:Y:S01]  /*79e0*/  FFMA R30, R27.reuse, R26, R11 ;  /* 0x0000001a1b1e7223 */ /* 0x040fe2000000000b */
[----:B------:R-:W-:Y:S01]  /*79f0*/  FFMA R31, R27, R41, R12 ;  /* 0x000000291b1f7223 */ /* 0x000fe2000000000c */
[----:B------:R-:W-:Y:S02]  /*7a00*/  F2FP.TF32.F32.PACK_B R39, R39 ;  /* 0x00000027ff27723e */ /* 0x000fe400024050ff */
[----:B------:R-:W-:Y:S02]  /*7a10*/  F2FP.TF32.F32.PACK_B R28, R28 ;  /* 0x0000001cff1c723e */ /* 0x000fe400024050ff */
[----:B------:R-:W-:Y:S01]  /*7a20*/  F2FP.TF32.F32.PACK_B R29, R29 ;  /* 0x0000001dff1d723e */ /* 0x000fe200024050ff */
[----:B------:R2:W-:Y:S01]  /*7a30*/  STSM.16.M88.4 [R84+0x2000], R36 ;  /* 0x0020002454007844 */ /* 0x0005e20000000200 */
[----:B------:R-:W-:Y:S02]  /*7a40*/  F2FP.TF32.F32.PACK_B R30, R30 ;  /* 0x0000001eff1e723e */ /* 0x000fe400024050ff */
[----:B------:R-:W-:Y:S05]  /*7a50*/  F2FP.TF32.F32.PACK_B R31, R31 ;  /* 0x0000001fff1f723e */ /* 0x000fea00024050ff */
[----:B------:R2:W-:Y:S01]  /*7a60*/  STSM.16.M88.4 [R83+0x2000], R28 ;  /* 0x0020001c53007844 */ /* 0x0005e20000000200 */
[----:B------:R-:W-:Y:S01]  /*7a70*/  @!PT LDS RZ, [RZ] ;  /* 0x00000000fffff984 */ /* 0x000fe20000000800 */
[----:B------:R-:W-:Y:S01]  /*7a80*/  @!PT LDS RZ, [RZ] ;  /* 0x00000000fffff984 */ /* 0x000fe20000000800 */
[----:B------:R-:W-:Y:S01]  /*7a90*/  @!PT LDS RZ, [RZ] ;  /* 0x00000000fffff984 */ /* 0x000fe20000000800 */
[----:B------:R-:W-:Y:S01]  /*7aa0*/  @!PT LDS RZ, [RZ] ;  /* 0x00000000fffff984 */ /* 0x000fe20000000800 */
[----:B------:R1:W-:Y:S07]  /*7ab0*/  MEMBAR.ALL.CTA ;  /* 0x0000000000007992 */ /* 0x0003ee0000008000 */
[----:B-1----:R-:W1:Y:S02]  /*7ac0*/  FENCE.VIEW.ASYNC.S ;  /* 0x00000000000073c6 */ /* 0x002e640000000000 */
[----:B-1----:R-:W-:Y:S06]  /*7ad0*/  BAR.SYNC.DEFER_BLOCKING 0x1, 0x80 ;  /* 0x0042000000007b1d */ /* 0x002fec0000010000 */
[----:B------:R-:W-:Y:S05]  /*7ae0*/  @P0 BRA `(.L_x_119) ;  /* 0x0000000000240947 */ /* 0x000fea0003800000 */
[----:B------:R-:W-:Y:S02]  /*7af0*/  UIADD3 UR4, UP0, UPT, UR54, 0x680, URZ ;  /* 0x0000068036047890 */ /* 0x000fe4000ff1e0ff */
[----:B------:R-:W-:Y:S02]  /*7b00*/  UIADD3 UR9, UPT, UPT, UR49, 0x20, URZ ;  /* 0x0000002031097890 */ /* 0x000fe4000fffe0ff */
[----:B------:R-:W-:Y:S02]  /*7b10*/  UIADD3 UR8, UPT, UPT, UR43, 0x2400, URZ ;  /* 0x000024002b087890 */ /* 0x000fe4000fffe0ff */
[----:B------:R-:W-:Y:S01]  /*7b20*/  UIADD3.X UR5, UPT, UPT, URZ, UR55, URZ, UP0, !UPT ;  /* 0x00000037ff057290 */ /* 0x000fe200087fe4ff */
[----:B------:R-:W-:Y:S01]  /*7b30*/  UMOV UR10, UR50 ;  /* 0x00000032000a7c82 */ /* 0x000fe20008000000 */
[----:B------:R-:W-:Y:S07]  /*7b40*/  UMOV UR11, UR36 ;  /* 0x00000024000b7c82 */ /* 0x000fee0008000000 */
[----:B------:R1:W-:Y:S01]  /*7b50*/  UTMASTG.3D [UR8], [UR4] ;  /* 0x00000008040073b5 */ /* 0x0003e20008010000 */
[----:B------:R0:W-:Y:S01]  /*7b60*/  UTMACMDFLUSH ;  /* 0x00000000000079b7 */ /* 0x0001e20000000000 */
[----:B-1----:R-:W-:Y:S04]  /*7b70*/  DEPBAR.LE SB0, 0x1 ;  /* 0x000080400000791a */ /* 0x002fe80000000000 */
.L_x_119:
[----:B------:R-:W-:Y:S05]  /*7b80*/  BSYNC.RECONVERGENT B0 ;  /* 0x0000000000007941 */ /* 0x000fea0003800200 */
.L_x_118:
[----:B------:R-:W-:Y:S01]  /*7b90*/  BAR.SYNC.DEFER_BLOCKING 0x1, 0x80 ;  /* 0x0042000000007b1d */ /* 0x000fe20000010000 */
[----:B------:R-:W-:Y:S04]  /*7ba0*/  UIADD3 UR4, UPT, UPT, UR47, 0x1, URZ ;  /* 0x000000012f047890 */ /* 0x000fe8000fffe0ff */
[----:B------:R-:W-:Y:S04]  /*7bb0*/  UISETP.NE.AND UP0, UPT, UR4, 0x4, UPT ;  /* 0x000000040400788c */ /* 0x000fe8000bf05270 */
[----:B------:R-:W-:Y:S01]  /*7bc0*/  USEL UR46, UR4, URZ, UP0 ;  /* 0x000000ff042e7287 */ /* 0x000fe20008000000 */
[----:B------:R1:W-:Y:S01]  /*7bd0*/  @P6 SYNCS.ARRIVE.TRANS64.RED.A1T0 RZ, [R40+URZ], RZ ;  /* 0x000000ff28ff69a7 */ /* 0x0003e200081004ff */
[----:B------:R-:W-:Y:S01]  /*7be0*/  BSSY B1, `(.L_x_120) ;  /* 0x0000018000017945 */ /* 0x000fe20003800000 */
[----:B------:R-:W3:Y:S02]  /*7bf0*/  @P6 SYNCS.PHASECHK.TRANS64.TRYWAIT P0, [R91+URZ+0x40], R92 ;  /* 0x0000405c5b0065a7 */ /* 0x000ee400080011ff */
[----:B---3--:R-:W-:Y:S01]  /*7c00*/  @P6 SEL R87, RZ, 0x1, !P0 ;  /* 0x00000001ff576807 */ /* 0x008fe20004000000 */
[----:B-1----:R-:W-:Y:S06]  /*7c10*/  @!P6 BRA `(.L_x_121) ;  /* 0x000000000050e947 */ /* 0x002fec0003800000 */
        /* <DEDUP_REMOVED lines=8> */
[----:B------:R-:W-:Y:S04]  /*7ca0*/  SHF.L.U32 R4, RZ, 0x1f, RZ ;  /* 0x0000001fff047819 */ /* 0x000fe800000006ff */
[----:B------:R-:W1:Y:S02]  /*7cb0*/  SYNCS.PHASECHK.TRANS64.TRYWAIT P0, [R91+URZ+0x40], R4 ;  /* 0x000040045b0075a7 */ /* 0x000e6400080011ff */
[----:B-1----:R-:W-:Y:S05]  /*7cc0*/  @!P0 BRA `(.L_x_124) ;  /* 0x00000048000c8947 */ /* 0x002fea0003800000 */
.L_x_123:
[----:B------:R-:W-:Y:S05]  /*7cd0*/  BSYNC B0 ;  /* 0x0000000000007941 */ /* 0x000fea0003800000 */
.L_x_122:
        /* <DEDUP_REMOVED lines=8> */
.L_x_121:
[----:B------:R-:W-:Y:S05]  /*7d60*/  BSYNC B1 ;  /* 0x0000000000017941 */ /* 0x000fea0003800000 */
.L_x_120:
[----:B-1----:R-:W-:Y:S05]  /*7d70*/  VIADD R3, R25, 0x40 ;  /* 0x0000004019037836 */ /* 0x002fea0000000000 */
[----:B------:R-:W-:Y:S04]  /*7d80*/  SHF.R.U32.HI R3, RZ, 0x15, R3 ;  /* 0x00000015ff037819 */ /* 0x000fe80000011603 */
[----:B------:R-:W-:Y:S11]  /*7d90*/  LOP3.LUT P0, RZ, R3, 0x3, R64, 0x48, !PT ;  /* 0x0000000303ff7812 */ /* 0x000ff60007804840 */
[----:B------:R-:W-:Y:S02]  /*7da0*/  @!UPT UIADD3 URZ, UPT, UPT, URZ, URZ, URZ ;  /* 0x000000fffffff290 */ /* 0x000fe4000fffe0ff */
[----:B------:R-:W-:Y:S05]  /*7db0*/  @!P0 BRA `(.L_x_125) ;  /* 0x0000000000408947 */ /* 0x000fea0003800000 */
[----:B------:R-:W1:Y:S01]  /*7dc0*/  LDCU.64 UR8, c[0x4][0x70] ;  /* 0x01000e00ff0877ac */ /* 0x000e620008000a00 */
[----:B------:R-:W-:Y:S01]  /*7dd0*/  MOV R3, 0x0 ;  /* 0x0000000000037802 */ /* 0x000fe20000000f00 */
[----:B------:R-:W-:Y:S02]  /*7de0*/  HFMA2 R12, -RZ, RZ, 0, 5.9604644775390625e-08 ;  /* 0x00000001ff0c7431 */ /* 0x000fe400000001ff */
[----:B------:R-:W-:Y:S02]  /*7df0*/  IMAD.MOV.U32 R8, RZ, RZ, 0x192 ;  /* 0x00000192ff087424 */ /* 0x000fe400078e00ff */
[----:B------:R-:W-:Y:S01]  /*7e00*/  IMAD.MOV.U32 R13, RZ, RZ, RZ ;  /* 0x000000ffff0d7224 */ /* 0x000fe200078e00ff */
[----:B------:R-:W5:Y:S01]  /*7e10*/  LDCU.64 UR6, c[0x4][0x78] ;  /* 0x01000f00ff0677ac */ /* 0x000f620008000a00 */
[----:B------:R-:W2:Y:S01]  /*7e20*/  LDC.64 R2, c[0x4][R3] ;  /* 0x0100000003027b82 */ /* 0x000ea20000000a00 */
[----:B------:R-:W3:Y:S01]  /*7e30*/  LDCU.64 UR4, c[0x4][0x10] ;  /* 0x01000200ff0477ac */ /* 0x000ee20008000a00 */
[----:B-1----:R-:W-:Y:S01]  /*7e40*/  MOV R5, UR9 ;  /* 0x0000000900057c02 */ /* 0x002fe20008000f00 */
[----:B------:R-:W-:Y:S01]  /*7e50*/  IMAD.U32 R4, RZ, RZ, UR8 ;  /* 0x00000008ff047e24 */ /* 0x000fe2000f8e00ff */
[----:B-----5:R-:W-:Y:S01]  /*7e60*/  MOV R7, UR7 ;  /* 0x0000000700077c02 */ /* 0x020fe20008000f00 */
[----:B------:R-:W-:Y:S01]  /*7e70*/  IMAD.U32 R6, RZ, RZ, UR6 ;  /* 0x00000006ff067e24 */ /* 0x000fe2000f8e00ff */
[----:B---3--:R-:W-:Y:S01]  /*7e80*/  MOV R11, UR5 ;  /* 0x00000005000b7c02 */ /* 0x008fe20008000f00 */
[----:B------:R-:W-:Y:S02]  /*7e90*/  IMAD.U32 R10, RZ, RZ, UR4 ;  /* 0x00000004ff0a7e24 */ /* 0x000fe4000f8e00ff */
[----:B------:R-:W-:Y:S07]  /*7ea0*/  LEPC R20, `(.L_x_125) ;  /* 0x000000001014794e */ /* 0x000fee0000000000 */
[----:B--2-4-:R-:W-:Y:S05]  /*7eb0*/  CALL.ABS.NOINC R2 ;  /* 0x0000000002007343 */ /* 0x014fea0003c00000 */
.L_x_125:
[----:B---3--:R-:W-:Y:S01]  /*7ec0*/  LOP3.LUT R20, R56, 0xffffe000, RZ, 0xc0, !PT ;  /* 0xffffe00038147812 */ /* 0x008fe200078ec0ff */
[----:B------:R-:W-:Y:S05]  /*7ed0*/  WARPSYNC.ALL ;  /* 0x0000000000007948 */ /* 0x000fea0003800000 */
[----:B------:R-:W-:Y:S01]  /*7ee0*/  R2UR UR4, R25 ;  /* 0x00000000190472ca */ /* 0x000fe200000e0000 */
[----:B------:R-:W-:Y:S01]  /*7ef0*/  IMAD.U32 R91, RZ, RZ, UR46 ;  /* 0x0000002eff5b7e24 */ /* 0x000fe2000f8e00ff */
[----:B------:R-:W-:Y:S01]  /*7f00*/  LOP3.LUT R21, R57, 0xffffe000, RZ, 0xc0, !PT ;  /* 0xffffe00039157812 */ /* 0x000fe200078ec0ff */
[----:B------:R-:W-:Y:S01]  /*7f10*/  BSSY.RECONVERGENT B0, `(.L_x_126) ;  /* 0x000005c000007945 */ /* 0x000fe20003800200 */
[----:B------:R-:W-:Y:S02]  /*7f20*/  LOP3.LUT R41, R58, 0xffffe000, RZ, 0xc0, !PT ;  /* 0xffffe0003a297812 */ /* 0x000fe400078ec0ff */
[----:B----4-:R-:W-:Y:S02]  /*7f30*/  LOP3.LUT R26, R54, 0xffffe000, RZ, 0xc0, !PT ;  /* 0xffffe000361a7812 */ /* 0x010fe400078ec0ff */
[----:B------:R-:W-:Y:S02]  /*7f40*/  LOP3.LUT R40, R50, 0xffffe000, RZ, 0xc0, !PT ;  /* 0xffffe00032287812 */ /* 0x000fe400078ec0ff */
[----:B------:R-:W-:Y:S02]  /*7f50*/  ISETP.NE.AND P6, PT, R79, RZ, PT ;  /* 0x000000ff4f00720c */ /* 0x000fe40003fc5270 */
[----:B------:R-:W-:Y:S01]  /*7f60*/  ISETP.NE.AND P0, PT, R75, RZ, PT ;  /* 0x000000ff4b00720c */ /* 0x000fe20003f05270 */
[----:B------:R-:W1:Y:S01]  /*7f70*/  LDTM.16dp128bit.x8 R4, tmem[UR4+0x40] ;  /* 0x00004004000479ee */ /* 0x000e620008180000 */
[----:B------:R-:W-:Y:S09]  /*7f80*/  LEA R93, R85, UR43, 0x3 ;  /* 0x0000002b555d7c11 */ /* 0x000ff2000f8e18ff */
[----:B------:R-:W-:Y:S05]  /*7f90*/  @P6 LEA R91, R91, UR43, 0x3 ;  /* 0x0000002b5b5b6c11 */ /* 0x000fea000f8e18ff */
[----:B------:R-:W-:Y:S05]  /*7fa0*/  @P6 VIADD R92, R91, 0x60 ;  /* 0x000000605b5c6836 */ /* 0x000fea0000000000 */
[----:B------:R-:W-:Y:S01]  /*7fb0*/  @P6 PRMT R92, R89, 0x654, R92 ;  /* 0x00000654595c6816 */ /* 0x000fe2000000005c */
[C---:B-1----:R-:W-:Y:S01]  /*7fc0*/  FMUL R0, R24.reuse, R4 ;  /* 0x0000000418007220 */ /* 0x042fe20000400000 */
[C---:B------:R-:W-:Y:S01]  /*7fd0*/  FMUL R2, R24.reuse, R5 ;  /* 0x0000000518027220 */ /* 0x040fe20000400000 */
[C---:B------:R-:W-:Y:S01]  /*7fe0*/  FMUL R3, R24.reuse, R10 ;  /* 0x0000000a18037220 */ /* 0x040fe20000400000 */
[----:B------:R-:W-:Y:S01]  /*7ff0*/  FMUL R4, R24, R11 ;  /* 0x0000000b18047220 */ /* 0x000fe20000400000 */
[C---:B--2---:R-:W-:Y:S01]  /*8000*/  FFMA R28, R27.reuse, R20, R0 ;  /* 0x000000141b1c7223 */ /* 0x044fe20000000000 */
[----:B------:R-:W-:Y:S01]  /*8010*/  LOP3.LUT R20, R52, 0xffffe000, RZ, 0xc0, !PT ;  /* 0xffffe00034147812 */ /* 0x000fe200078ec0ff */
        /* <DEDUP_REMOVED lines=14> */
[----:B------:R-:W-:Y:S01]  /*8100*/  FFMA R32, R27, R20, R0 ;  /* 0x000000141b207223 */ /* 0x000fe20000000000 */
        /* <DEDUP_REMOVED lines=12> */
[----:B------:R-:W-:Y:S01]  /*81d0*/  @P6 SHF.L.U32 R14, RZ, 0x1f, RZ ;  /* 0x0000001fff0e6819 */ /* 0x000fe200000006ff */
[C---:B------:R-:W-:Y:S01]  /*81e0*/  FFMA R35, R27.reuse, R20, R4 ;  /* 0x000000141b237223 */ /* 0x040fe20000000004 */
[----:B------:R-:W-:Y:S01]  /*81f0*/  LOP3.LUT R20, R44, 0xffffe000, RZ, 0xc0, !PT ;  /* 0xffffe0002c147812 */ /* 0x000fe200078ec0ff */
[C---:B------:R-:W-:Y:S01]  /*8200*/  FMUL R8, R24.reuse, R15 ;  /* 0x0000000f18087220 */ /* 0x040fe20000400000 */
[C---:B------:R-:W-:Y:S01]  /*8210*/  FFMA R36, R27.reuse, R26, R5 ;  /* 0x0000001a1b247223 */ /* 0x040fe20000000005 */
[C---:B------:R-:W-:Y:S01]  /*8220*/  FFMA R37, R27.reuse, R21, R6 ;  /* 0x000000151b257223 */ /* 0x040fe20000000006 */
[----:B------:R-:W-:Y:S01]  /*8230*/  FFMA R38, R27, R40, R7 ;  /* 0x000000281b267223 */ /* 0x000fe20000000007 */
[C---:B------:R-:W-:Y:S01]  /*8240*/  FMUL R9, R24.reuse, R16 ;  /* 0x0000001018097220 */ /* 0x040fe20000400000 */
[----:B------:R-:W-:Y:S01]  /*8250*/  LOP3.LUT R21, R45, 0xffffe000, RZ, 0xc0, !PT ;  /* 0xffffe0002d157812 */ /* 0x000fe200078ec0ff */
[----:B------:R-:W-:Y:S01]  /*8260*/  FFMA R39, R27, R41, R8 ;  /* 0x000000291b277223 */ /* 0x000fe20000000008 */
[----:B------:R-:W-:Y:S01]  /*8270*/  FMUL R10, R24, R17 ;  /* 0x00000011180a7220 */ /* 0x000fe20000400000 */
[----:B------:R-:W-:Y:S01]  /*8280*/  LOP3.LUT R26, R46, 0xffffe000, RZ, 0xc0, !PT ;  /* 0xffffe0002e1a7812 */ /* 0x000fe200078ec0ff */
        /* <DEDUP_REMOVED lines=36> */
.L_x_127:
[----:B------:R-:W-:Y:S05]  /*84d0*/  BSYNC.RECONVERGENT B0 ;  /* 0x0000000000007941 */ /* 0x000fea0003800200 */
.L_x_126:
[----:B------:R-:W-:Y:S01]  /*84e0*/  BAR.SYNC.DEFER_BLOCKING 0x1, 0x80 ;  /* 0x0042000000007b1d */ /* 0x000fe20000010000 */
[----:B------:R-:W-:Y:S01]  /*84f0*/  UIADD3 UR4, UPT, UPT, UR46, 0x1, URZ ;  /* 0x000000012e047890 */ /* 0x000fe2000fffe0ff */
[----:B------:R-:W-:Y:S03]  /*8500*/  HFMA2 R91, -RZ, RZ, 0, 0 ;  /* 0x00000000ff5b7431 */ /* 0x000fe600000001ff */
        /* <DEDUP_REMOVED lines=18> */
.L_x_131:
[----:B------:R-:W-:Y:S05]  /*8630*/  BSYNC B0 ;  /* 0x0000000000007941 */ /* 0x000fea0003800000 */
.L_x_130:
[----:B------:R-:W-:Y:S01]  /*8640*/  ISETP.NE.AND P0, PT, R88, RZ, PT ;  /* 0x000000ff5800720c */ /* 0x000fe20003f05270 */
[----:B------:R-:W-:Y:S11]  /*8650*/  VIADD R85, R85, 0x1 ;  /* 0x0000000155557836 */ /* 0x000ff60000000000 */
[----:B------:R-:W-:Y:S01]  /*8660*/  @!UPT UIADD3 URZ, UPT, UPT, URZ, URZ, URZ ;  /* 0x000000fffffff290 */ /* 0x000fe2000fffe0ff */
[----:B-1----:R-:W-:Y:S01]  /*8670*/  @P0 IMAD.IADD R4, R73, 0x1, R0 ;  /* 0x0000000149040824 */ /* 0x002fe200078e0200 */
[----:B------:R-:W-:Y:S05]  /*8680*/  @P0 WARPSYNC.ALL ;  /* 0x0000000000000948 */ /* 0x000fea0003800000 */
[----:B------:R1:W3:Y:S04]  /*8690*/  @P0 LDSM.16.M88.4 R56, [R3+UR43+0x400] ;  /* 0x0004002b0338083b */ /* 0x0002e80008000200 */
[----:B------:R1:W4:Y:S04]  /*86a0*/  @P0 LDSM.16.M88.4 R52, [R2+0x400] ;  /* 0x000400000234083b */ /* 0x0003280000000200 */
[----:B------:R1:W1:Y:S04]  /*86b0*/  @P0 LDSM.16.M88.4 R48, [R0+0x400] ;  /* 0x000400000030083b */ /* 0x0002680000000200 */
[----:B------:R1:W1:Y:S01]  /*86c0*/  @P0 LDSM.16.M88.4 R44, [R4+0x400] ;  /* 0x00040000042c083b */ /* 0x0002620000000200 */
[C---:B------:R-:W-:Y:S04]  /*86d0*/  ISETP.NE.AND P0, PT, R85.reuse, 0x4, PT ;  /* 0x000000045500780c */ /* 0x040fe80003f05270 */
[----:B------:R-:W-:Y:S02]  /*86e0*/  SEL R85, R85, RZ, P0 ;  /* 0x000000ff55557207 */ /* 0x000fe40000000000 */
[----:B------:R-:W-:Y:S02]  /*86f0*/  SEL R91, RZ, 0x1, P0 ;  /* 0x00000001ff5b7807 */ /* 0x000fe40000000000 */
.L_x_129:
[----:B------:R-:W-:Y:S05]  /*8700*/  BSYNC B1 ;  /* 0x0000000000017941 */ /* 0x000fea0003800000 */
.L_x_128:
        /* <DEDUP_REMOVED lines=21> */
.L_x_133:
        /* <DEDUP_REMOVED lines=42> */
[----:B------:R-:W-:Y:S01]  /*8b00*/  FFMA R34, R27, R26, R3 ;  /* 0x0000001a1b227223 */ /* 0x000fe20000000003 */
[----:B------:R-:W-:Y:S01]  /*8b10*/  LOP3.LUT R26, R48, 0xffffe000, RZ, 0xc0, !PT ;  /* 0xffffe000301a7812 */ /* 0x000fe200078ec0ff */
[C---:B------:R-:W-:Y:S01]  /*8b20*/  FMUL R5, R24.reuse, R12 ;  /* 0x0000000c18057220 */ /* 0x040fe20000400000 */
[----:B------:R-:W-:Y:S01]  /*8b30*/  F2FP.TF32.F32.PACK_B R33, R33 ;  /* 0x00000021ff21723e */ /* 0x000fe200024050ff */
[C---:B------:R-:W-:Y:S01]  /*8b40*/  FMUL R6, R24.reuse, R13 ;  /* 0x0000000d18067220 */ /* 0x040fe20000400000 */
[----:B------:R-:W-:Y:S01]  /*8b50*/  F2FP.TF32.F32.PACK_B R34, R34 ;  /* 0x00000022ff22723e */ /* 0x000fe200024050ff */
[----:B------:R-:W-:Y:S01]  /*8b60*/  FMUL R7, R24, R14 ;  /* 0x0000000e18077220 */ /* 0x000fe20000400000 */
[----:B------:R-:W-:Y:S01]  /*8b70*/  @P6 SHF.L.U32 R14, R91, 0x1f, RZ ;  /* 0x0000001f5b0e6819 */ /* 0x000fe200000006ff */
        /* <DEDUP_REMOVED lines=47> */
.L_x_135:
[----:B------:R-:W-:Y:S05]  /*8e70*/  BSYNC.RECONVERGENT B0 ;  /* 0x0000000000007941 */ /* 0x000fea0003800200 */
.L_x_134:
        /* <DEDUP_REMOVED lines=17> */
[----:B------:R-:W-:Y:S04]  /*8f90*/  SHF.L.U32 R4, R91, 0x1f, RZ ;  /* 0x0000001f5b047819 */ /* 0x000fe800000006ff */
[----:B------:R-:W1:Y:S02]  /*8fa0*/  SYNCS.PHASECHK.TRANS64.TRYWAIT P0, [R93+URZ+0x40], R4 ;  /* 0x000040045d0075a7 */ /* 0x000e6400080011ff */
[----:B-1----:R-:W-:Y:S05]  /*8fb0*/  @!P0 BRA `(.L_x_140) ;  /* 0x0000003400788947 */ /* 0x002fea0003800000 */
.L_x_139:
[----:B------:R-:W-:Y:S05]  /*8fc0*/  BSYNC B0 ;  /* 0x0000000000007941 */ /* 0x000fea0003800000 */
.L_x_138:
        /* <DEDUP_REMOVED lines=10> */
[----:B------:R-:W-:Y:S02]  /*9070*/  SEL R6, RZ, 0x1, P0 ;  /* 0x00000001ff067807 */ /* 0x000fe40000000000 */
[----:B------:R-:W-:Y:S02]  /*9080*/  SEL R85, R85, RZ, P0 ;  /* 0x000000ff55557207 */ /* 0x000fe40000000000 */
[----:B------:R-:W-:Y:S02]  /*9090*/  LOP3.LUT R91, R91, R6, RZ, 0x3c, !PT ;  /* 0x000000065b5b7212 */ /* 0x000fe400078e3cff */
.L_x_137:
[----:B------:R-:W-:Y:S05]  /*90a0*/  BSYNC B1 ;  /* 0x0000000000017941 */ /* 0x000fea0003800000 */
.L_x_136:
        /* <DEDUP_REMOVED lines=21> */
.L_x_141:
        /* <DEDUP_REMOVED lines=88> */
[----:B------:R-:W-:Y:S02]  /*9780*/  UIADD3 UR4, UPT, UPT, UR43, 0x400, URZ ;  /* 0x000004002b047890 */ /* 0x000fe4000fffe0ff */
[----:B------:R-:W-:Y:S01]  /*9790*/  UIADD3 UR9, UPT, UPT, UR49, 0x80, URZ ;  /* 0x0000008031097890 */ /* 0x000fe2000fffe0ff */
[----:B------:R-:W-:Y:S01]  /*97a0*/  UMOV UR10, UR50 ;  /* 0x00000032000a7c82 */ /* 0x000fe20008000000 */
[----:B------:R-:W-:Y:S02]  /*97b0*/  UMOV UR11, UR36 ;  /* 0x00000024000b7c82 */ /* 0x000fe40008000000 */
[----:B------:R-:W-:Y:S01]  /*97c0*/  MOV R68, UR4 ;  /* 0x0000000400447c02 */ /* 0x000fe20008000f00 */
[----:B------:R-:W-:Y:S03]  /*97d0*/  UIADD3 UR4, UP0, UPT, UR54, 0x680, URZ ;  /* 0x0000068036047890 */ /* 0x000fe6000ff1e0ff */
[----:B------:R-:W-:Y:S01]  /*97e0*/  R2UR UR8, R68 ;  /* 0x00000000440872ca */ /* 0x000fe200000e0000 */
[----:B------:R-:W-:Y:S11]  /*97f0*/  UIADD3.X UR5, UPT, UPT, URZ, UR55, URZ, UP0, !UPT ;  /* 0x00000037ff057290 */ /* 0x000ff600087fe4ff */
[----:B------:R-:W-:Y:S01]  /*9800*/  @!UPT UIADD3 URZ, UPT, UPT, URZ, URZ, URZ ;  /* 0x000000fffffff290 */ /* 0x000fe2000fffe0ff */
[----:B------:R1:W-:Y:S01]  /*9810*/  UTMASTG.3D [UR8], [UR4] ;  /* 0x00000008040073b5 */ /* 0x0003e20008010000 */
[----:B------:R0:W-:Y:S01]  /*9820*/  UTMACMDFLUSH ;  /* 0x00000000000079b7 */ /* 0x0001e20000000000 */
[----:B-1----:R-:W-:Y:S04]  /*9830*/  DEPBAR.LE SB0, 0x1 ;  /* 0x000080400000791a */ /* 0x002fe80000000000 */
.L_x_143:
[----:B------:R-:W-:Y:S05]  /*9840*/  BSYNC.RECONVERGENT B0 ;  /* 0x0000000000007941 */ /* 0x000fea0003800200 */
.L_x_142:
        /* <DEDUP_REMOVED lines=20> */
.L_x_147:
[----:B------:R-:W-:Y:S05]  /*9990*/  BSYNC B0 ;  /* 0x0000000000007941 */ /* 0x000fea0003800000 */
.L_x_146:
        /* <DEDUP_REMOVED lines=13> */
.L_x_145:
[----:B------:R-:W-:Y:S05]  /*9a70*/  BSYNC B1 ;  /* 0x0000000000017941 */ /* 0x000fea0003800000 */
.L_x_144:
        /* <DEDUP_REMOVED lines=21> */
.L_x_149:
        /* <DEDUP_REMOVED lines=97> */
.L_x_151:
[----:B------:R-:W-:Y:S05]  /*a1e0*/  BSYNC.RECONVERGENT B0 ;  /* 0x0000000000007941 */ /* 0x000fea0003800200 */
.L_x_150:
        /* <DEDUP_REMOVED lines=20> */
.L_x_155:
[----:B------:R-:W-:Y:S05]  /*a330*/  BSYNC B0 ;  /* 0x0000000000007941 */ /* 0x000fea0003800000 */
.L_x_154:
        /* <DEDUP_REMOVED lines=13> */
.L_x_153:
[----:B------:R-:W-:Y:S05]  /*a410*/  BSYNC B1 ;  /* 0x0000000000017941 */ /* 0x000fea0003800000 */
.L_x_152:
        /* <DEDUP_REMOVED lines=21> */
.L_x_157:
        /* <DEDUP_REMOVED lines=97> */
.L_x_159:
[----:B------:R-:W-:Y:S05]  /*ab80*/  BSYNC.RECONVERGENT B0 ;  /* 0x0000000000007941 */ /* 0x000fea0003800200 */
.L_x_158:
        /* <DEDUP_REMOVED lines=20> */
.L_x_163:
[----:B------:R-:W-:Y:S05]  /*acd0*/  BSYNC B0 ;  /* 0x0000000000007941 */ /* 0x000fea0003800000 */
.L_x_162:
[----:B------:R-:W-:Y:S11]  /*ace0*/  ISETP.NE.AND P0, PT, R88, RZ, PT ;  /* 0x000000ff5800720c */ /* 0x000ff60003f05270 */
[----:B------:R-:W-:Y:S02]  /*acf0*/  @!UPT UIADD3 URZ, UPT, UPT, URZ, URZ, URZ ;  /* 0x000000fffffff290 */ /* 0x000fe4000fffe0ff */
[----:B-1----:R-:W-:Y:S01]  /*ad00*/  @P0 IADD3 R2, PT, PT, R73, R90, RZ ;  /* 0x0000005a49020210 */ /* 0x002fe20007ffe0ff */
[----:B------:R-:W-:Y:S05]  /*ad10*/  @P0 WARPSYNC.ALL ;  /* 0x0000000000000948 */ /* 0x000fea0003800000 */
[----:B------:R1:W3:Y:S04]  /*ad20*/  @P0 LDSM.16.M88.4 R56, [R85+UR43+0x400] ;  /* 0x0004002b5538083b */ /* 0x0002e80008000200 */
[----:B------:R1:W4:Y:S04]  /*ad30*/  @P0 LDSM.16.M88.4 R52, [R0+0x400] ;  /* 0x000400000034083b */ /* 0x0003280000000200 */
[----:B------:R1:W1:Y:S04]  /*ad40*/  @P0 LDSM.16.M88.4 R48, [R90+0x400] ;  /* 0x000400005a30083b */ /* 0x0002680000000200 */
[----:B------:R1:W1:Y:S02]  /*ad50*/  @P0 LDSM.16.M88.4 R44, [R2+0x400] ;  /* 0x00040000022c083b */ /* 0x0002640000000200 */
.L_x_161:
[----:B------:R-:W-:Y:S05]  /*ad60*/  BSYNC B1 ;  /* 0x0000000000017941 */ /* 0x000fea0003800000 */
.L_x_160:
        /* <DEDUP_REMOVED lines=10> */
[----:B------:R-:W2:Y:S01]  /*ae10*/  LDCU.64 UR6, c[0x4][0x78] ;  /* 0x01000f00ff0677ac */ /* 0x000ea20008000a00 */
[----:B-1----:R-:W1:Y:S01]  /*ae20*/  LDC.64 R2, c[0x4][R3] ;  /* 0x0100000003027b82 */ /* 0x002e620000000a00 */
[----:B------:R-:W3:Y:S01]  /*ae30*/  LDCU.64 UR4, c[0x4][0x10] ;  /* 0x01000200ff0477ac */ /* 0x000ee20008000a00 */
[----:B-----5:R-:W-:Y:S01]  /*ae40*/  MOV R5, UR9 ;  /* 0x0000000900057c02 */ /* 0x020fe20008000f00 */
[----:B------:R-:W-:Y:S01]  /*ae50*/  IMAD.U32 R4, RZ, RZ, UR8 ;  /* 0x00000008ff047e24 */ /* 0x000fe2000f8e00ff */
[----:B--2---:R-:W-:Y:S01]  /*ae60*/  MOV R7, UR7 ;  /* 0x0000000700077c02 */ /* 0x004fe20008000f00 */
[----:B------:R-:W-:Y:S01]  /*ae70*/  IMAD.U32 R6, RZ, RZ, UR6 ;  /* 0x00000006ff067e24 */ /* 0x000fe2000f8e00ff */
[----:B---3--:R-:W-:Y:S01]  /*ae80*/  MOV R11, UR5 ;  /* 0x00000005000b7c02 */ /* 0x008fe20008000f00 */
[----:B------:R-:W-:Y:S02]  /*ae90*/  IMAD.U32 R10, RZ, RZ, UR4 ;  /* 0x00000004ff0a7e24 */ /* 0x000fe4000f8e00ff */
[----:B------:R-:W-:Y:S07]  /*aea0*/  LEPC R20, `(.L_x_165) ;  /* 0x000000001014794e */ /* 0x000fee0000000000 */
[----:B-1--4-:R-:W-:Y:S05]  /*aeb0*/  CALL.ABS.NOINC R2 ;  /* 0x0000000002007343 */ /* 0x012fea0003c00000 */
.L_x_165:
[----:B------:R-:W-:Y:S01]  /*aec0*/  ISETP.NE.AND P0, PT, R75, RZ, PT ;  /* 0x000000ff4b00720c */ /* 0x000fe20003f05270 */
[----:B------:R-:W-:Y:S05]  /*aed0*/  WARPSYNC.ALL ;  /* 0x0000000000007948 */ /* 0x000fea0003800000 */
[----:B------:R-:W-:Y:S01]  /*aee0*/  R2UR UR4, R25 ;  /* 0x00000000190472ca */ /* 0x000fe200000e0000 */
[----:B------:R-:W5:Y:S01]  /*aef0*/  S2UR UR5, SR_CgaCtaId ;  /* 0x00000000000579c3 */ /* 0x000f620000008800 */
[----:B-1-3--:R-:W-:Y:S01]  /*af00*/  LOP3.LUT R0, R56, 0xffffe000, RZ, 0xc0, !PT ;  /* 0xffffe00038007812 */ /* 0x00afe200078ec0ff */
[----:B------:R-:W-:Y:S01]  /*af10*/  BSSY.RECONVERGENT B0, `(.L_x_166) ;  /* 0x000005b000007945 */ /* 0x000fe20003800200 */
[----:B------:R-:W-:Y:S02]  /*af20*/  LOP3.LUT R2, R57, 0xffffe000, RZ, 0xc0, !PT ;  /* 0xffffe00039027812 */ /* 0x000fe400078ec0ff */
[----:B------:R-:W-:Y:S02]  /*af30*/  LOP3.LUT R3, R58, 0xffffe000, RZ, 0xc0, !PT ;  /* 0xffffe0003a037812 */ /* 0x000fe400078ec0ff */
[----:B------:R-:W-:Y:S02]  /*af40*/  LOP3.LUT R20, R59, 0xffffe000, RZ, 0xc0, !PT ;  /* 0xffffe0003b147812 */ /* 0x000fe400078ec0ff */
[----:B----4-:R-:W-:Y:S02]  /*af50*/  LOP3.LUT R21, R52, 0xffffe000, RZ, 0xc0, !PT ;  /* 0xffffe00034157812 */ /* 0x010fe400078ec0ff */
[----:B------:R-:W-:Y:S01]  /*af60*/  LOP3.LUT R26, R53, 0xffffe000, RZ, 0xc0, !PT ;  /* 0xffffe000351a7812 */ /* 0x000fe200078ec0ff */
[----:B------:R-:W1:Y:S01]  /*af70*/  LDTM.16dp128bit.x8 R4, tmem[UR4+0xe0] ;  /* 0x0000e004000479ee */ /* 0x000e620008180000 */
[----:B------:R-:W-:Y:S01]  /*af80*/  R2UR UR4, R82 ;  /* 0x00000000520472ca */ /* 0x000fe200000e0000 */
[----:B------:R-:W-:Y:S01]  /*af90*/  NOP ;  /* 0x0000000000007918 */ /* 0x000fe20000000000 */
[----:B--2---:R-:W-:Y:S02]  /*afa0*/  LOP3.LUT R29, R54, 0xffffe000, RZ, 0xc0, !PT ;  /* 0xffffe000361d7812 */ /* 0x004fe400078ec0ff */
[----:B------:R-:W-:Y:S02]  /*afb0*/  LOP3.LUT R28, R55, 0xffffe000, RZ, 0xc0, !PT ;  /* 0xffffe000371c7812 */ /* 0x000fe400078ec0ff */
[----:B------:R-:W-:Y:S02]  /*afc0*/  LOP3.LUT R31, R48, 0xffffe000, RZ, 0xc0, !PT ;  /* 0xffffe000301f7812 */ /* 0x000fe400078ec0ff */
[----:B------:R-:W-:Y:S02]  /*afd0*/  LOP3.LUT R30, R49, 0xffffe000, RZ, 0xc0, !PT ;  /* 0xffffe000311e7812 */ /* 0x000fe400078ec0ff */
[----:B------:R-:W-:Y:S02]  /*afe0*/  LOP3.LUT R33, R50, 0xffffe000, RZ, 0xc0, !PT ;  /* 0xffffe00032217812 */ /* 0x000fe400078ec0ff */
[----:B------:R-:W-:Y:S01]  /*aff0*/  LOP3.LUT R32, R51, 0xffffe000, RZ, 0xc0, !PT ;  /* 0xffffe00033207812 */ /* 0x000fe200078ec0ff */
[----:B------:R-:W-:Y:S01]  /*b000*/  UIADD3 UR4, UPT, UPT, UR4, 0xd0, URZ ;  /* 0x000000d004047890 */ /* 0x000fe2000fffe0ff */
[----:B------:R-:W-:Y:S02]  /*b010*/  LOP3.LUT R35, R44, 0xffffe000, RZ, 0xc0, !PT ;  /* 0xffffe0002c237812 */ /* 0x000fe400078ec0ff */
[----:B------:R-:W-:Y:S02]  /*b020*/  LOP3.LUT R34, R45, 0xffffe000, RZ, 0xc0, !PT ;  /* 0xffffe0002d227812 */ /* 0x000fe400078ec0ff */
[----:B------:R-:W-:Y:S02]  /*b030*/  LOP3.LUT R37, R46, 0xffffe000, RZ, 0xc0, !PT ;  /* 0xffffe0002e257812 */ /* 0x000fe400078ec0ff */
[----:B------:R-:W-:Y:S01]  /*b040*/  LOP3.LUT R36, R47, 0xffffe000, RZ, 0xc0, !PT ;  /* 0xffffe0002f247812 */ /* 0x000fe200078ec0ff */
[C---:B-1----:R-:W-:Y:S01]  /*b050*/  FMUL R4, R24.reuse, R4 ;  /* 0x0000000418047220 */ /* 0x042fe20000400000 */
[C---:B------:R-:W-:Y:S01]  /*b060*/  FMUL R5, R24.reuse, R5 ;  /* 0x0000000518057220 */ /* 0x040fe20000400000 */
[C---:B------:R-:W-:Y:S01]  /*b070*/  FMUL R6, R24.reuse, R6 ;  /* 0x0000000618067220 */ /* 0x040fe20000400000 */
[C---:B------:R-:W-:Y:S01]  /*b080*/  FMUL R7, R24.reuse, R7 ;  /* 0x0000000718077220 */ /* 0x040fe20000400000 */
[C---:B------:R-:W-:Y:S01]  /*b090*/  FFMA R4, R27.reuse, R0, R4 ;  /* 0x000000001b047223 */ /* 0x040fe20000000004 */
[C---:B------:R-:W-:Y:S01]  /*b0a0*/  FMUL R8, R24.reuse, R8 ;  /* 0x0000000818087220 */ /* 0x040fe20000400000 */
[C---:B------:R-:W-:Y:S01]  /*b0b0*/  FFMA R5, R27.reuse, R2, R5 ;  /* 0x000000021b057223 */ /* 0x040fe20000000005 */
[C---:B------:R-:W-:Y:S01]  /*b0c0*/  FMUL R9, R24.reuse, R9 ;  /* 0x0000000918097220 */ /* 0x040fe20000400000 */
[C---:B------:R-:W-:Y:S01]  /*b0d0*/  FFMA R6, R27.reuse, R3, R6 ;  /* 0x000000031b067223 */ /* 0x040fe20000000006 */
[----:B------:R-:W-:Y:S01]  /*b0e0*/  F2FP.TF32.F32.PACK_B R4, R4 ;  /* 0x00000004ff04723e */ /* 0x000fe200024050ff */
[C---:B------:R-:W-:Y:S01]  /*b0f0*/  FMUL R10, R24.reuse, R10 ;  /* 0x0000000a180a7220 */ /* 0x040fe20000400000 */
[----:B------:R-:W-:Y:S01]  /*b100*/  F2FP.TF32.F32.PACK_B R5, R5 ;  /* 0x00000005ff05723e */ /* 0x000fe200024050ff */
[C---:B------:R-:W-:Y:S01]  /*b110*/  FFMA R7, R27.reuse, R20, R7 ;  /* 0x000000141b077223 */ /* 0x040fe20000000007 */
[C---:B------:R-:W-:Y:S01]  /*b120*/  FMUL R11, R24.reuse, R11 ;  /* 0x0000000b180b7220 */ /* 0x040fe20000400000 */
[----:B-----5:R-:W-:Y:S01]  /*b130*/  UPRMT UR4, UR5, 0x654, UR4 ;  /* 0x0000065405047896 */ /* 0x020fe20008000004 */
[C---:B------:R-:W-:Y:S01]  /*b140*/  FFMA R8, R27.reuse, R21, R8 ;  /* 0x000000151b087223 */ /* 0x040fe20000000008 */
[C---:B------:R-:W-:Y:S01]  /*b150*/  FMUL R12, R24.reuse, R12 ;  /* 0x0000000c180c7220 */ /* 0x040fe20000400000 */
[C---:B------:R-:W-:Y:S01]  /*b160*/  FFMA R9, R27.reuse, R26, R9 ;  /* 0x0000001a1b097223 */ /* 0x040fe20000000009 */
[C---:B------:R-:W-:Y:S01]  /*b170*/  FMUL R13, R24.reuse, R13 ;  /* 0x0000000d180d7220 */ /* 0x040fe20000400000 */
[C---:B------:R-:W-:Y:S01]  /*b180*/  FFMA R10, R27.reuse, R29, R10 ;  /* 0x0000001d1b0a7223 */ /* 0x040fe2000000000a */
[C---:B------:R-:W-:Y:S01]  /*b190*/  FMUL R14, R24.reuse, R14 ;  /* 0x0000000e180e7220 */ /* 0x040fe20000400000 */
[C---:B------:R-:W-:Y:S01]  /*b1a0*/  FFMA R11, R27.reuse, R28, R11 ;  /* 0x0000001c1b0b7223 */ /* 0x040fe2000000000b */
[C---:B------:R-:W-:Y:S01]  /*b1b0*/  FMUL R15, R24.reuse, R15 ;  /* 0x0000000f180f7220 */ /* 0x040fe20000400000 */
[----:B------:R-:W-:Y:S01]  /*b1c0*/  F2FP.TF32.F32.PACK_B R6, R6 ;  /* 0x00000006ff06723e */ /* 0x000fe200024050ff */
[C---:B------:R-:W-:Y:S01]  /*b1d0*/  FFMA R12, R27.reuse, R31, R12 ;  /* 0x0000001f1b0c7223 */ /* 0x040fe2000000000c */
[----:B------:R-:W-:Y:S01]  /*b1e0*/  F2FP.TF32.F32.PACK_B R7, R7 ;  /* 0x00000007ff07723e */ /* 0x000fe200024050ff */
[C---:B------:R-:W-:Y:S01]  /*b1f0*/  FMUL R16, R24.reuse, R16 ;  /* 0x0000001018107220 */ /* 0x040fe20000400000 */
[C---:B------:R-:W-:Y:S01]  /*b200*/  FFMA R13, R27.reuse, R30, R13 ;  /* 0x0000001e1b0d7223 */ /* 0x040fe2000000000d */
[C---:B------:R-:W-:Y:S01]  /*b210*/  FMUL R17, R24.reuse, R17 ;  /* 0x0000001118117220 */ /* 0x040fe20000400000 */
[C---:B------:R-:W-:Y:S01]  /*b220*/  FFMA R14, R27.reuse, R33, R14 ;  /* 0x000000211b0e7223 */ /* 0x040fe2000000000e */
[C---:B------:R-:W-:Y:S01]  /*b230*/  FMUL R18, R24.reuse, R18 ;  /* 0x0000001218127220 */ /* 0x040fe20000400000 */
[C---:B------:R-:W-:Y:S01]  /*b240*/  FFMA R15, R27.reuse, R32, R15 ;  /* 0x000000201b0f7223 */ /* 0x040fe2000000000f */
[----:B------:R-:W-:Y:S01]  /*b250*/  FMUL R19, R24, R19 ;  /* 0x0000001318137220 */ /* 0x000fe20000400000 */
[----:B------:R-:W-:Y:S01]  /*b260*/  F2FP.TF32.F32.PACK_B R8, R8 ;  /* 0x00000008ff08723e */ /* 0x000fe200024050ff */
[C---:B------:R-:W-:Y:S01]  /*b270*/  FFMA R16, R27.reuse, R35, R16 ;  /* 0x000000231b107223 */ /* 0x040fe20000000010 */
[----:B------:R-:W-:Y:S01]  /*b280*/  F2FP.TF32.F32.PACK_B R9, R9 ;  /* 0x00000009ff09723e */ /* 0x000fe200024050ff */
[----:B------:R-:W-:Y:S01]  /*b290*/  SYNCS.ARRIVE.TRANS64.RED.A1T0 RZ, [UR4], RZ ;  /* 0x000000ffffff79a7 */ /* 0x000fe20008100404 */
[----:B------:R1:W-:Y:S01]  /*b2a0*/  STSM.16.M88.4 [R81+0x6400], R4 ;  /* 0x0064000451007844 */ /* 0x0003e20000000200 */
[----:B------:R-:W-:Y:S01]  /*b2b0*/  F2FP.TF32.F32.PACK_B R10, R10 ;  /* 0x0000000aff0a723e */ /* 0x000fe200024050ff */
[C---:B------:R-:W-:Y:S01]  /*b2c0*/  FFMA R17, R27.reuse, R34, R17 ;  /* 0x000000221b117223 */ /* 0x040fe20000000011 */
[----:B------:R-:W-:Y:S01]  /*b2d0*/  F2FP.TF32.F32.PACK_B R11, R11 ;  /* 0x0000000bff0b723e */ /* 0x000fe200024050ff */
[C---:B------:R-:W-:Y:S01]  /*b2e0*/  FFMA R18, R27.reuse, R37, R18 ;  /* 0x000000251b127223 */ /* 0x040fe20000000012 */
[----:B------:R-:W-:Y:S01]  /*b2f0*/  FFMA R19, R27, R36, R19 ;  /* 0x000000241b137223 */ /* 0x000fe20000000013 */
[----:B------:R-:W-:Y:S02]  /*b300*/  F2FP.TF32.F32.PACK_B R12, R12 ;  /* 0x0000000cff0c723e */ /* 0x000fe400024050ff */
[----:B------:R1:W-:Y:S01]  /*b310*/  STSM.16.M88.4 [R80+0x6400], R8 ;  /* 0x0064000850007844 */ /* 0x0003e20000000200 */
[----:B------:R-:W-:Y:S02]  /*b320*/  F2FP.TF32.F32.PACK_B R13, R13 ;  /* 0x0000000dff0d723e */ /* 0x000fe400024050ff */
[----:B------:R-:W-:Y:S02]  /*b330*/  F2FP.TF32.F32.PACK_B R14, R14 ;  /* 0x0000000eff0e723e */ /* 0x000fe400024050ff */
        /* <DEDUP_REMOVED lines=23> */
[----:B--2---:R-:W-:Y:S04]  /*b4b0*/  DEPBAR.LE SB0, 0x1 ;  /* 0x000080400000791a */ /* 0x004fe80000000000 */
.L_x_167:
[----:B------:R-:W-:Y:S05]  /*b4c0*/  BSYNC.RECONVERGENT B0 ;  /* 0x0000000000007941 */ /* 0x000fea0003800200 */
.L_x_166:
[----:B------:R-:W-:Y:S01]  /*b4d0*/  BAR.SYNC.DEFER_BLOCKING 0x1, 0x80 ;  /* 0x0042000000007b1d */ /* 0x000fe20000010000 */
[----:B------:R-:W-:Y:S01]  /*b4e0*/  UISETP.NE.AND UP0, UPT, UR52, -0x8, UPT ;  /* 0xfffffff83400788c */ /* 0x000fe2000bf05270 */
[----:B------:R-:W-:Y:S08]  /*b4f0*/  IADD3 R0, PT, PT, R22, 0x1, RZ ;  /* 0x0000000116007810 */ /* 0x000ff00007ffe0ff */
[----:B------:R-:W-:Y:S05]  /*b500*/  BRA.U !UP0, `(.L_x_168) ;  /* 0x0000000108247547 */ /* 0x000fea000b800000 */
[----:B------:R-:W-:Y:S01]  /*b510*/  ISETP.NE.AND P0, PT, R79, RZ, PT ;  /* 0x000000ff4f00720c */ /* 0x000fe20003f05270 */
[----:B------:R-:W-:Y:S01]  /*b520*/  IMAD.U32 R2, RZ, RZ, UR47 ;  /* 0x0000002fff027e24 */ /* 0x000fe2000f8e00ff */
[----:B------:R-:W-:Y:S04]  /*b530*/  UIADD3 UR4, UPT, UPT, UR47, 0x1, URZ ;  /* 0x000000012f047890 */ /* 0x000fe8000fffe0ff */
[----:B------:R-:W-:Y:S04]  /*b540*/  UISETP.NE.AND UP0, UPT, UR4, 0x4, UPT ;  /* 0x000000040400788c */ /* 0x000fe8000bf05270 */
[----:B------:R-:W-:Y:S03]  /*b550*/  USEL UR47, UR4, URZ, UP0 ;  /* 0x000000ff042f7287 */ /* 0x000fe60008000000 */
[----:B------:R-:W-:Y:S05]  /*b560*/  @P0 LEA R2, R2, UR43, 0x3 ;  /* 0x0000002b02020c11 */ /* 0x000fea000f8e18ff */
[----:B------:R-:W-:Y:S05]  /*b570*/  @P0 VIADD R2, R2, 0x60 ;  /* 0x0000006002020836 */ /* 0x000fea0000000000 */
[----:B------:R-:W-:Y:S04]  /*b580*/  @P0 PRMT R2, R89, 0x654, R2 ;  /* 0x0000065459020816 */ /* 0x000fe80000000002 */
[----:B------:R2:W-:Y:S03]  /*b590*/  @P0 SYNCS.ARRIVE.TRANS64.RED.A1T0 RZ, [R2+URZ], RZ ;  /* 0x000000ff02ff09a7 */ /* 0x0005e600081004ff */
.L_x_168:
[----:B------:R-:W-:Y:S01]  /*b5a0*/  R2UR UR6, R78 ;  /* 0x000000004e0672ca */ /* 0x000fe200000e0000 */
[----:B------:R-:W-:Y:S01]  /*b5b0*/  UIADD3 UR52, UPT, UPT, UR52, 0x8, URZ ;  /* 0x0000000834347890 */ /* 0x000fe2000fffe0ff */
[----:B------:R-:W-:Y:S01]  /*b5c0*/  R2UR UR5, R65 ;  /* 0x00000000410572ca */ /* 0x000fe200000e0000 */
[----:B------:R-:W-:Y:S01]  /*b5d0*/  UMOV UR36, UR63 ;  /* 0x0000003f00247c82 */ /* 0x000fe20008000000 */
[----:B------:R-:W-:Y:S02]  /*b5e0*/  R2UR UR4, R66 ;  /* 0x00000000420472ca */ /* 0x000fe400000e0000 */
[----:B------:R-:W-:Y:S02]  /*b5f0*/  ISETP.NE.AND P0, PT, R70, 0x2, PT ;  /* 0x000000024600780c */ /* 0x000fe40003f05270 */
[----:B------:R-:W-:Y:S02]  /*b600*/  ISETP.NE.AND P1, PT, R0, 0x4, PT ;  /* 0x000000040000780c */ /* 0x000fe40003f25270 */
[----:B--2---:R-:W-:Y:S02]  /*b610*/  SEL R2, RZ, 0x1, P0 ;  /* 0x00000001ff027807 */ /* 0x004fe40000000000 */
[----:B------:R-:W-:Y:S01]  /*b620*/  SEL R3, RZ, 0x1, P1 ;  /* 0x00000001ff037807 */ /* 0x000fe20000800000 */
[----:B------:R-:W-:Y:S01]  /*b630*/  UISETP.NE.AND UP0, UPT, UR6, URZ, UPT ;  /* 0x000000ff0600728c */ /* 0x000fe2000bf05270 */
[----:B------:R-:W-:Y:S01]  /*b640*/  LOP3.LUT R71, R71, R2, RZ, 0x3c, !PT ;  /* 0x0000000247477212 */ /* 0x000fe200078e3cff */
[----:B------:R-:W-:Y:S01]  /*b650*/  UIADD3 UR20, UPT, UPT, UR37, UR5, URZ ;  /* 0x0000000525147290 */ /* 0x000fe2000fffe0ff */
[----:B------:R-:W-:Y:S01]  /*b660*/  LOP3.LUT R72, R72, R3, RZ, 0x3c, !PT ;  /* 0x0000000348487212 */ /* 0x000fe200078e3cff */
[----:B------:R-:W-:Y:S01]  /*b670*/  UIADD3 UR16, UPT, UPT, UR38, UR4, URZ ;  /* 0x0000000426107290 */ /* 0x000fe2000fffe0ff */
[----:B------:R-:W-:Y:S02]  /*b680*/  SEL R70, R70, RZ, P0 ;  /* 0x000000ff46467207 */ /* 0x000fe40000000000 */
[----:B------:R-:W-:Y:S02]  /*b690*/  SEL R22, R0, RZ, P1 ;  /* 0x000000ff00167207 */ /* 0x000fe40000800000 */
[----:B------:R-:W-:Y:S07]  /*b6a0*/  BRA.U UP0, `(.L_x_169) ;  /* 0xffffffa100f07547 */ /* 0x000fee000b83ffff */
[----:B------:R-:W-:-:S13]  /*b6b0*/  R2UR UR4, R67 ;  /* 0x00000000430472ca */ /* 0x000fda00000e0000 */
[----:B------:R-:W-:-:S09]  /*b6c0*/  UISETP.NE.AND UP0, UPT, UR4, URZ, UPT ;  /* 0x000000ff0400728c */ /* 0x000fd2000bf05270 */
[----:B------:R-:W-:Y:S05]  /*b6d0*/  BRA.U !UP0, `(.L_x_170) ;  /* 0x0000000108487547 */ /* 0x000fea000b800000 */
[----:B------:R-:W2:Y:S02]  /*b6e0*/  LDCU.64 UR4, c[0x0][0x890] ;  /* 0x00011200ff0477ac */ /* 0x000ea40008000a00 */
[----:B--2---:R-:W-:-:S04]  /*b6f0*/  UISETP.NE.U32.AND UP0, UPT, UR4, URZ, UPT ;  /* 0x000000ff0400728c */ /* 0x004fc8000bf05070 */
[----:B------:R-:W-:-:S09]  /*b700*/  UISETP.NE.AND.EX UP0, UPT, UR5, URZ, UPT, UP0 ;  /* 0x000000ff0500728c */ /* 0x000fd2000bf05300 */
[----:B------:R-:W-:Y:S05]  /*b710*/  BRA.U UP0, `(.L_x_171) ;  /* 0x00000001000c7547 */ /* 0x000fea000b800000 */
[----:B------:R-:W-:-:S13]  /*b720*/  FSETP.NEU.AND P0, PT, R27, RZ, PT ;  /* 0x000000ff1b00720b */ /* 0x000fda0003f0d000 */
[----:B------:R-:W-:Y:S05]  /*b730*/  @!P0 EXIT ;  /* 0x000000000000894d */ /* 0x000fea0003800000 */
[----:B------:R-:W-:Y:S05]  /*b740*/  BRA `(.L_x_170) ;  /* 0x00000000002c7947 */ /* 0x000fea0003800000 */
.L_x_171:
[----:B------:R-:W-:Y:S01]  /*b750*/  ISETP.NE.AND P0, PT, R69, RZ, PT ;  /* 0x000000ff4500720c */ /* 0x000fe20003f05270 */
[----:B------:R-:W-:-:S12]  /*b760*/  BSSY.RECONVERGENT B0, `(.L_x_170) ;  /* 0x0000009000007945 */ /* 0x000fd80003800200 */
[----:B------:R-:W-:Y:S05]  /*b770*/  @P0 BRA `(.L_x_172) ;  /* 0x0000000000140947 */ /* 0x000fea0003800000 */
[----:B------:R-:W2:Y:S02]  /*b780*/  LDCU.64 UR4, c[0x0][0x888] ;  /* 0x00011100ff0477ac */ /* 0x000ea40008000a00 */
[----:B--2---:R-:W-:-:S04]  /*b790*/  ISETP.NE.U32.AND P0, PT, RZ, UR4, PT ;  /* 0x00000004ff007c0c */ /* 0x004fc8000bf05070 */
[----:B------:R-:W-:-:S13]  /*b7a0*/  ISETP.NE.AND.EX P0, PT, RZ, UR5, PT, P0 ;  /* 0x00000005ff007c0c */ /* 0x000fda000bf05300 */
[----:B------:R-:W-:Y:S05]  /*b7b0*/  @!P0 EXIT ;  /* 0x000000000000894d */ /* 0x000fea0003800000 */
[----:B------:R-:W-:Y:S05]  /*b7c0*/  BRA `(.L_x_173) ;  /* 0x0000000000087947 */ /* 0x000fea0003800000 */
.L_x_172:
[----:B------:R-:W-:-:S13]  /*b7d0*/  FSETP.NEU.AND P0, PT, R27, RZ, PT ;  /* 0x000000ff1b00720b */ /* 0x000fda0003f0d000 */
[----:B------:R-:W-:Y:S05]  /*b7e0*/  @!P0 EXIT ;  /* 0x000000000000894d */ /* 0x000fea0003800000 */
.L_x_173:
[----:B------:R-:W-:Y:S05]  /*b7f0*/  BSYNC.RECONVERGENT B0 ;  /* 0x0000000000007941 */ /* 0x000fea0003800200 */
.L_x_170:
[----:B------:R-:W2:Y:S01]  /*b800*/  S2UR UR5, SR_CgaCtaId ;  /* 0x00000000000579c3 */ /* 0x000ea20000008800 */
[----:B------:R-:W-:Y:S01]  /*b810*/  ULEA UR4, UR47, UR43, 0x3 ;  /* 0x0000002b2f047291 */ /* 0x000fe2000f8e18ff */
[----:B------:R-:W-:-:S04]  /*b820*/  DEPBAR.LE SB0, 0x0 ;  /* 0x000080000000791a */ /* 0x000fc80000000000 */
[----:B------:R-:W-:-:S04]  /*b830*/  UIADD3 UR4, UPT, UPT, UR4, 0x60, URZ ;  /* 0x0000006004047890 */ /* 0x000fc8000fffe0ff */
[----:B--2---:R-:W-:-:S09]  /*b840*/  UPRMT UR4, UR5, 0x654, UR4 ;  /* 0x0000065405047896 */ /* 0x004fd20008000004 */
[----:B------:R-:W-:Y:S01]  /*b850*/  SYNCS.ARRIVE.TRANS64.RED.A1T0 RZ, [UR4], RZ ;  /* 0x000000ffffff79a7 */ /* 0x000fe20008100404 */
[----:B------:R-:W-:Y:S05]  /*b860*/  EXIT ;  /* 0x000000000000794d */ /* 0x000fea0003800000 */
.L_x_24:
[----:B-1----:R1:W3:Y:S02]  /*b870*/  SYNCS.PHASECHK.TRANS64.TRYWAIT P0, [R0+URZ+0x100], R3 ;  /* 0x00010003000075a7 */ /* 0x0022e400080011ff */
[----:B---3--:R-:W-:Y:S05]  /*b880*/  @!P0 NANOSLEEP.SYNCS 0x989680 ;  /* 0x009896800000895d */ /* 0x008fea0003900000 */
[----:B------:R-:W3:Y:S02]  /*b890*/  @!P0 SYNCS.PHASECHK.TRANS64 P0, [R0+URZ+0x100], R3 ;  /* 0x00010003000085a7 */ /* 0x000ee400080010ff */
[----:B---3--:R-:W-:Y:S05]  /*b8a0*/  @!P0 BRA `(.L_x_24) ;  /* 0xfffffffc00f08947 */ /* 0x008fea000383ffff */
[----:B------:R-:W-:Y:S05]  /*b8b0*/  BRA `(.L_x_174) ;  /* 0xffffff6000687947 */ /* 0x000fea000383ffff */
.L_x_27:
[----:B-1----:R-:W-:-:S07]  /*b8c0*/  MOV R0, UR33 ;  /* 0x0000002100007c02 */ /* 0x002fce0008000f00 */
.L_x_175:
[----:B-1----:R1:W3:Y:S02]  /*b8d0*/  SYNCS.PHASECHK.TRANS64.TRYWAIT P0, [R0+URZ+0x20], R3 ;  /* 0x00002003000075a7 */ /* 0x0022e400080011ff */
[----:B---3--:R-:W-:Y:S05]  /*b8e0*/  @!P0 NANOSLEEP.SYNCS 0x989680 ;  /* 0x009896800000895d */ /* 0x008fea0003900000 */
[----:B------:R-:W3:Y:S02]  /*b8f0*/  @!P0 SYNCS.PHASECHK.TRANS64 P0, [R0+URZ+0x20], R3 ;  /* 0x00002003000085a7 */ /* 0x000ee400080010ff */
[----:B---3--:R-:W-:Y:S05]  /*b900*/  @!P0 BRA `(.L_x_175) ;  /* 0xfffffffc00f08947 */ /* 0x008fea000383ffff */
[----:B------:R-:W-:Y:S05]  /*b910*/  BRA `(.L_x_26) ;  /* 0xffffff6000ac7947 */ /* 0x000fea000383ffff */
.L_x_34:
[----:B-1----:R-:W-:-:S07]  /*b920*/  MOV R0, UR17 ;  /* 0x0000001100007c02 */ /* 0x002fce0008000f00 */
.L_x_176:
[----:B-1----:R1:W3:Y:S02]  /*b930*/  SYNCS.PHASECHK.TRANS64.TRYWAIT P0, [R0+URZ+0x20], R3 ;  /* 0x00002003000075a7 */ /* 0x0022e400080011ff */
[----:B---3--:R-:W-:Y:S05]  /*b940*/  @!P0 NANOSLEEP.SYNCS 0x989680 ;  /* 0x009896800000895d */ /* 0x008fea0003900000 */
[----:B------:R-:W3:Y:S02]  /*b950*/  @!P0 SYNCS.PHASECHK.TRANS64 P0, [R0+URZ+0x20], R3 ;  /* 0x00002003000085a7 */ /* 0x000ee400080010ff */
[----:B---3--:R-:W-:Y:S05]  /*b960*/  @!P0 BRA `(.L_x_176) ;  /* 0xfffffffc00f08947 */ /* 0x008fea000383ffff */
[----:B------:R-:W-:Y:S05]  /*b970*/  BRA `(.L_x_33) ;  /* 0xffffff6400747947 */ /* 0x000fea000383ffff */
.L_x_39:
[----:B-1----:R1:W3:Y:S02]  /*b980*/  SYNCS.PHASECHK.TRANS64.TRYWAIT P0, [R3+URZ+0x90], R0 ;  /* 0x00009000030075a7 */ /* 0x0022e400080011ff */
[----:B---3--:R-:W-:Y:S05]  /*b990*/  @!P0 NANOSLEEP.SYNCS 0x989680 ;  /* 0x009896800000895d */ /* 0x008fea0003900000 */
[----:B------:R-:W3:Y:S02]  /*b9a0*/  @!P0 SYNCS.PHASECHK.TRANS64 P0, [R3+URZ+0x90], R0 ;  /* 0x00009000030085a7 */ /* 0x000ee400080010ff */
[----:B---3--:R-:W-:Y:S05]  /*b9b0*/  @!P0 BRA `(.L_x_39) ;  /* 0xfffffffc00f08947 */ /* 0x008fea000383ffff */
[----:B------:R-:W-:Y:S05]  /*b9c0*/  BRA `(.L_x_177) ;  /* 0xffffff6800147947 */ /* 0x000fea000383ffff */
.L_x_43:
[----:B-1----:R-:W-:-:S07]  /*b9d0*/  MOV R0, UR4 ;  /* 0x0000000400007c02 */ /* 0x002fce0008000f00 */
.L_x_178:
[----:B-1----:R1:W3:Y:S02]  /*b9e0*/  SYNCS.PHASECHK.TRANS64.TRYWAIT P0, [R0+URZ], R3 ;  /* 0x00000003000075a7 */ /* 0x0022e400080011ff */
[----:B---3--:R-:W-:Y:S05]  /*b9f0*/  @!P0 NANOSLEEP.SYNCS 0x989680 ;  /* 0x009896800000895d */ /* 0x008fea0003900000 */
[----:B------:R-:W3:Y:S02]  /*ba00*/  @!P0 SYNCS.PHASECHK.TRANS64 P0, [R0+URZ], R3 ;  /* 0x00000003000085a7 */ /* 0x000ee400080010ff */
[----:B---3--:R-:W-:Y:S05]  /*ba10*/  @!P0 BRA `(.L_x_178) ;  /* 0xfffffffc00f08947 */ /* 0x008fea000383ffff */
[----:B------:R-:W-:Y:S05]  /*ba20*/  BRA `(.L_x_179) ;  /* 0xffffff6c00c07947 */ /* 0x000fea000383ffff */
.L_x_44:
[----:B------:R-:W-:-:S07]  /*ba30*/  MOV R0, UR5 ;  /* 0x0000000500007c02 */ /* 0x000fce0008000f00 */
.L_x_180:
[----:B-1----:R1:W3:Y:S02]  /*ba40*/  SYNCS.PHASECHK.TRANS64.TRYWAIT P0, [R0+URZ], R3 ;  /* 0x00000003000075a7 */ /* 0x0022e400080011ff */
[----:B---3--:R-:W-:Y:S05]  /*ba50*/  @!P0 NANOSLEEP.SYNCS 0x989680 ;  /* 0x009896800000895d */ /* 0x008fea0003900000 */
[----:B------:R-:W3:Y:S02]  /*ba60*/  @!P0 SYNCS.PHASECHK.TRANS64 P0, [R0+URZ], R3 ;  /* 0x00000003000085a7 */ /* 0x000ee400080010ff */
[----:B---3--:R-:W-:Y:S05]  /*ba70*/  @!P0 BRA `(.L_x_180) ;  /* 0xfffffffc00f08947 */ /* 0x008fea000383ffff */
[----:B------:R-:W-:Y:S05]  /*ba80*/  BRA `(.L_x_181) ;  /* 0xffffff6c00cc7947 */ /* 0x000fea000383ffff */
.L_x_45:
[----:B------:R-:W-:-:S07]  /*ba90*/  MOV R0, UR5 ;  /* 0x0000000500007c02 */ /* 0x000fce0008000f00 */
.L_x_182:
[----:B-1----:R1:W3:Y:S02]  /*baa0*/  SYNCS.PHASECHK.TRANS64.TRYWAIT P0, [R0+URZ], R3 ;  /* 0x00000003000075a7 */ /* 0x0022e400080011ff */
[----:B---3--:R-:W-:Y:S05]  /*bab0*/  @!P0 NANOSLEEP.SYNCS 0x989680 ;  /* 0x009896800000895d */ /* 0x008fea0003900000 */
[----:B------:R-:W3:Y:S02]  /*bac0*/  @!P0 SYNCS.PHASECHK.TRANS64 P0, [R0+URZ], R3 ;  /* 0x00000003000085a7 */ /* 0x000ee400080010ff */
[----:B---3--:R-:W-:Y:S05]  /*bad0*/  @!P0 BRA `(.L_x_182) ;  /* 0xfffffffc00f08947 */ /* 0x008fea000383ffff */
[----:B------:R-:W-:Y:S05]  /*bae0*/  BRA `(.L_x_183) ;  /* 0xffffff6c00d87947 */ /* 0x000fea000383ffff */
.L_x_48:
[----:B--2---:R2:W3:Y:S02]  /*baf0*/  SYNCS.PHASECHK.TRANS64.TRYWAIT P0, [R2+URZ+0xf0], R5 ;  /* 0x0000f005020075a7 */ /* 0x0044e400080011ff */
[----:B---3--:R-:W-:Y:S05]  /*bb00*/  @!P0 NANOSLEEP.SYNCS 0x989680 ;  /* 0x009896800000895d */ /* 0x008fea0003900000 */
[----:B------:R-:W3:Y:S02]  /*bb10*/  @!P0 SYNCS.PHASECHK.TRANS64 P0, [R2+URZ+0xf0], R5 ;  /* 0x0000f005020085a7 */ /* 0x000ee400080010ff */
[----:B---3--:R-:W-:Y:S05]  /*bb20*/  @!P0 BRA `(.L_x_48) ;  /* 0xfffffffc00f08947 */ /* 0x008fea000383ffff */
[----:B------:R-:W-:Y:S05]  /*bb30*/  BRA `(.L_x_184) ;  /* 0xffffff70003c7947 */ /* 0x000fea000383ffff */
.L_x_49:
[----:B------:R-:W-:-:S07]  /*bb40*/  MOV R2, UR4 ;  /* 0x0000000400027c02 */ /* 0x000fce0008000f00 */
.L_x_185:
[----:B--2---:R2:W3:Y:S02]  /*bb50*/  SYNCS.PHASECHK.TRANS64.TRYWAIT P0, [R2+URZ+0xa0], R5 ;  /* 0x0000a005020075a7 */ /* 0x0044e400080011ff */
[----:B---3--:R-:W-:Y:S05]  /*bb60*/  @!P0 NANOSLEEP.SYNCS 0x989680 ;  /* 0x009896800000895d */ /* 0x008fea0003900000 */
[----:B------:R-:W3:Y:S02]  /*bb70*/  @!P0 SYNCS.PHASECHK.TRANS64 P0, [R2+URZ+0xa0], R5 ;  /* 0x0000a005020085a7 */ /* 0x000ee400080010ff */
[----:B---3--:R-:W-:Y:S05]  /*bb80*/  @!P0 BRA `(.L_x_185) ;  /* 0xfffffffc00f08947 */ /* 0x008fea000383ffff */
[----:B------:R-:W-:Y:S05]  /*bb90*/  BRA `(.L_x_186) ;  /* 0xffffff70004c7947 */ /* 0x000fea000383ffff */
.L_x_50:
[----:B--2---:R2:W3:Y:S02]  /*bba0*/  SYNCS.PHASECHK.TRANS64.TRYWAIT P1, [R2+URZ+0x90], R5 ;  /* 0x00009005020075a7 */ /* 0x0044e400080211ff */
[----:B---3--:R-:W-:Y:S05]  /*bbb0*/  @!P1 NANOSLEEP.SYNCS 0x989680 ;  /* 0x009896800000995d */ /* 0x008fea0003900000 */
[----:B------:R-:W3:Y:S02]  /*bbc0*/  @!P1 SYNCS.PHASECHK.TRANS64 P1, [R2+URZ+0x90], R5 ;  /* 0x00009005020095a7 */ /* 0x000ee400080210ff */
[----:B---3--:R-:W-:Y:S05]  /*bbd0*/  @!P1 BRA `(.L_x_50) ;  /* 0xfffffffc00f09947 */ /* 0x008fea000383ffff */
[----:B------:R-:W-:Y:S05]  /*bbe0*/  BRA `(.L_x_187) ;  /* 0xffffff70007c7947 */ /* 0x000fea000383ffff */
.L_x_53:
[----:B------:R-:W-:-:S07]  /*bbf0*/  MOV R0, UR4 ;  /* 0x0000000400007c02 */ /* 0x000fce0008000f00 */
.L_x_188:
[----:B--2---:R2:W3:Y:S02]  /*bc00*/  SYNCS.PHASECHK.TRANS64.TRYWAIT P0, [R0+URZ+0xa0], R3 ;  /* 0x0000a003000075a7 */ /* 0x0044e400080011ff */
[----:B---3--:R-:W-:Y:S05]  /*bc10*/  @!P0 NANOSLEEP.SYNCS 0x989680 ;  /* 0x009896800000895d */ /* 0x008fea0003900000 */
[----:B------:R-:W3:Y:S02]  /*bc20*/  @!P0 SYNCS.PHASECHK.TRANS64 P0, [R0+URZ+0xa0], R3 ;  /* 0x0000a003000085a7 */ /* 0x000ee400080010ff */
[----:B---3--:R-:W-:Y:S05]  /*bc30*/  @!P0 BRA `(.L_x_188) ;  /* 0xfffffffc00f08947 */ /* 0x008fea000383ffff */
[----:B------:R-:W-:Y:S05]  /*bc40*/  BRA `(.L_x_52) ;  /* 0xffffff7000d07947 */ /* 0x000fea000383ffff */
.L_x_60:
[----:B-1----:R1:W2:Y:S02]  /*bc50*/  SYNCS.PHASECHK.TRANS64.TRYWAIT P1, [R0+URZ+0x90], R5 ;  /* 0x00009005000075a7 */ /* 0x0022a400080211ff */
[----:B--2---:R-:W-:Y:S05]  /*bc60*/  @!P1 NANOSLEEP.SYNCS 0x989680 ;  /* 0x009896800000995d */ /* 0x004fea0003900000 */
[----:B------:R-:W2:Y:S02]  /*bc70*/  @!P1 SYNCS.PHASECHK.TRANS64 P1, [R0+URZ+0x90], R5 ;  /* 0x00009005000095a7 */ /* 0x000ea400080210ff */
[----:B--2---:R-:W-:Y:S05]  /*bc80*/  @!P1 BRA `(.L_x_60) ;  /* 0xfffffffc00f09947 */ /* 0x004fea000383ffff */
[----:B------:R-:W-:Y:S05]  /*bc90*/  BRA `(.L_x_189) ;  /* 0xffffff7800487947 */ /* 0x000fea000383ffff */
.L_x_61:
[----:B------:R-:W-:-:S07]  /*bca0*/  MOV R3, UR31 ;  /* 0x0000001f00037c02 */ /* 0x000fce0008000f00 */
.L_x_190:
[----:B-1----:R1:W2:Y:S02]  /*bcb0*/  SYNCS.PHASECHK.TRANS64.TRYWAIT P0, [R3+URZ+0xd0], R0 ;  /* 0x0000d000030075a7 */ /* 0x0022a400080011ff */
[----:B--2---:R-:W-:Y:S05]  /*bcc0*/  @!P0 NANOSLEEP.SYNCS 0x989680 ;  /* 0x009896800000895d */ /* 0x004fea0003900000 */
[----:B------:R-:W2:Y:S02]  /*bcd0*/  @!P0 SYNCS.PHASECHK.TRANS64 P0, [R3+URZ+0xd0], R0 ;  /* 0x0000d000030085a7 */ /* 0x000ea400080010ff */
[----:B--2---:R-:W-:Y:S05]  /*bce0*/  @!P0 BRA `(.L_x_190) ;  /* 0xfffffffc00f08947 */ /* 0x004fea000383ffff */
[----:B------:R-:W-:Y:S05]  /*bcf0*/  BRA `(.L_x_191) ;  /* 0xffffff7800987947 */ /* 0x000fea000383ffff */
.L_x_64:
[----:B------:R-:W-:Y:S07]  /*bd00*/  MOV R0, UR5 ;  /* 0x0000000500007c02 */ /* 0x000fee0008000f00 */
.L_x_192:
[----:B-1----:R1:W2:Y:S02]  /*bd10*/  SYNCS.PHASECHK.TRANS64.TRYWAIT P0, [R0+URZ], R3 ;  /* 0x00000003000075a7 */ /* 0x0022a400080011ff */
[----:B--2---:R-:W-:Y:S05]  /*bd20*/  @!P0 NANOSLEEP.SYNCS 0x989680 ;  /* 0x009896800000895d */ /* 0x004fea0003900000 */
[----:B------:R-:W2:Y:S02]  /*bd30*/  @!P0 SYNCS.PHASECHK.TRANS64 P0, [R0+URZ], R3 ;  /* 0x00000003000085a7 */ /* 0x000ea400080010ff */
[----:B--2---:R-:W-:Y:S05]  /*bd40*/  @!P0 BRA `(.L_x_192) ;  /* 0xfffffffc00f08947 */ /* 0x004fea000383ffff */
[----:B------:R-:W-:Y:S05]  /*bd50*/  BRA `(.L_x_63) ;  /* 0xffffff7800b47947 */ /* 0x000fea000383ffff */
.L_x_67:
[----:B------:R-:W-:-:S07]  /*bd60*/  MOV R0, UR4 ;  /* 0x0000000400007c02 */ /* 0x000fce0008000f00 */
.L_x_193:
[----:B--2---:R2:W4:Y:S02]  /*bd70*/  SYNCS.PHASECHK.TRANS64.TRYWAIT P0, [R0+URZ], R3 ;  /* 0x00000003000075a7 */ /* 0x00452400080011ff */
[----:B----4-:R-:W-:Y:S05]  /*bd80*/  @!P0 NANOSLEEP.SYNCS 0x989680 ;  /* 0x009896800000895d */ /* 0x010fea0003900000 */
[----:B------:R-:W4:Y:S02]  /*bd90*/  @!P0 SYNCS.PHASECHK.TRANS64 P0, [R0+URZ], R3 ;  /* 0x00000003000085a7 */ /* 0x000f2400080010ff */
[----:B----4-:R-:W-:Y:S05]  /*bda0*/  @!P0 BRA `(.L_x_193) ;  /* 0xfffffffc00f08947 */ /* 0x010fea000383ffff */
[----:B------:R-:W-:Y:S05]  /*bdb0*/  BRA `(.L_x_194) ;  /* 0xffffff7c00907947 */ /* 0x000fea000383ffff */
.L_x_68:
[----:B------:R-:W-:-:S07]  /*bdc0*/  MOV R0, UR5 ;  /* 0x0000000500007c02 */ /* 0x000fce0008000f00 */
.L_x_195:
[----:B-1----:R1:W2:Y:S02]  /*bdd0*/  SYNCS.PHASECHK.TRANS64.TRYWAIT P0, [R0+URZ], R3 ;  /* 0x00000003000075a7 */ /* 0x0022a400080011ff */
[----:B--2---:R-:W-:Y:S05]  /*bde0*/  @!P0 NANOSLEEP.SYNCS 0x989680 ;  /* 0x009896800000895d */ /* 0x004fea0003900000 */
[----:B------:R-:W2:Y:S02]  /*bdf0*/  @!P0 SYNCS.PHASECHK.TRANS64 P0, [R0+URZ], R3 ;  /* 0x00000003000085a7 */ /* 0x000ea400080010ff */
[----:B--2---:R-:W-:Y:S05]  /*be00*/  @!P0 BRA `(.L_x_195) ;  /* 0xfffffffc00f08947 */ /* 0x004fea000383ffff */
[----:B------:R-:W-:Y:S05]  /*be10*/  BRA `(.L_x_196) ;  /* 0xffffff7c009c7947 */ /* 0x000fea000383ffff */
.L_x_69:
[----:B------:R-:W-:-:S07]  /*be20*/  MOV R0, UR5 ;  /* 0x0000000500007c02 */ /* 0x000fce0008000f00 */
.L_x_197:
[----:B-1----:R1:W2:Y:S02]  /*be30*/  SYNCS.PHASECHK.TRANS64.TRYWAIT P0, [R0+URZ], R3 ;  /* 0x00000003000075a7 */ /* 0x0022a400080011ff */
[----:B--2---:R-:W-:Y:S05]  /*be40*/  @!P0 NANOSLEEP.SYNCS 0x989680 ;  /* 0x009896800000895d */ /* 0x004fea0003900000 */
[----:B------:R-:W2:Y:S02]  /*be50*/  @!P0 SYNCS.PHASECHK.TRANS64 P0, [R0+URZ], R3 ;  /* 0x00000003000085a7 */ /* 0x000ea400080010ff */
[----:B--2---:R-:W-:Y:S05]  /*be60*/  @!P0 BRA `(.L_x_197) ;  /* 0xfffffffc00f08947 */ /* 0x004fea000383ffff */
[----:B------:R-:W-:Y:S05]  /*be70*/  BRA `(.L_x_198) ;  /* 0xffffff7c00a87947 */ /* 0x000fea000383ffff */
.L_x_70:
[----:B------:R-:W-:-:S07]  /*be80*/  MOV R0, UR4 ;  /* 0x0000000400007c02 */ /* 0x000fce0008000f00 */
.L_x_199:
[----:B-1----:R1:W2:Y:S02]  /*be90*/  SYNCS.PHASECHK.TRANS64.TRYWAIT P0, [R0+URZ], R3 ;  /* 0x00000003000075a7 */ /* 0x0022a400080011ff */
[----:B--2---:R-:W-:Y:S05]  /*bea0*/  @!P0 NANOSLEEP.SYNCS 0x989680 ;  /* 0x009896800000895d */ /* 0x004fea0003900000 */
[----:B------:R-:W2:Y:S02]  /*beb0*/  @!P0 SYNCS.PHASECHK.TRANS64 P0, [R0+URZ], R3 ;  /* 0x00000003000085a7 */ /* 0x000ea400080010ff */
[----:B--2---:R-:W-:Y:S05]  /*bec0*/  @!P0 BRA `(.L_x_199) ;  /* 0xfffffffc00f08947 */ /* 0x004fea000383ffff */
[----:B------:R-:W-:Y:S05]  /*bed0*/  BRA `(.L_x_200) ;  /* 0xffffff7c00b47947 */ /* 0x000fea000383ffff */
.L_x_75:
[----:B--2---:R2:W3:Y:S02]  /*bee0*/  SYNCS.PHASECHK.TRANS64.TRYWAIT P0, [R12+URZ+0x90], R9 ;  /* 0x000090090c0075a7 */ /* 0x0044e400080011ff */
[----:B---3--:R-:W-:Y:S05]  /*bef0*/  @!P0 NANOSLEEP.SYNCS 0x989680 ;  /* 0x009896800000895d */ /* 0x008fea0003900000 */
[----:B------:R-:W3:Y:S02]  /*bf00*/  @!P0 SYNCS.PHASECHK.TRANS64 P0, [R12+URZ+0x90], R9 ;  /* 0x000090090c0085a7 */ /* 0x000ee400080010ff */
[----:B---3--:R-:W-:Y:S05]  /*bf10*/  @!P0 BRA `(.L_x_75) ;  /* 0xfffffffc00f08947 */ /* 0x008fea000383ffff */
[----:B------:R-:W-:Y:S05]  /*bf20*/  BRA `(.L_x_201) ;  /* 0xffffff8000e07947 */ /* 0x000fea000383ffff */
.L_x_78:
[----:B------:R-:W-:Y:S07]  /*bf30*/  MOV R0, UR21 ;  /* 0x0000001500007c02 */ /* 0x000fee0008000f00 */
.L_x_202:
[----:B--2---:R2:W3:Y:S02]  /*bf40*/  SYNCS.PHASECHK.TRANS64.TRYWAIT P2, [R0+URZ+0x88], R9 ;  /* 0x00008809000075a7 */ /* 0x0044e400080411ff */
[----:B---3--:R-:W-:Y:S05]  /*bf50*/  @!P2 NANOSLEEP.SYNCS 0x989680 ;  /* 0x009896800000a95d */ /* 0x008fea0003900000 */
[----:B------:R-:W3:Y:S02]  /*bf60*/  @!P2 SYNCS.PHASECHK.TRANS64 P2, [R0+URZ+0x88], R9 ;  /* 0x000088090000a5a7 */ /* 0x000ee400080410ff */
[----:B---3--:R-:W-:Y:S05]  /*bf70*/  @!P2 BRA `(.L_x_202) ;  /* 0xfffffffc00f0a947 */ /* 0x008fea000383ffff */
[----:B------:R-:W-:Y:S05]  /*bf80*/  BRA `(.L_x_77) ;  /* 0xffffff88004c7947 */ /* 0x000fea000383ffff */
.L_x_81:
[----:B------:R-:W-:Y:S07]  /*bf90*/  MOV R9, UR21 ;  /* 0x0000001500097c02 */ /* 0x000fee0008000f00 */
.L_x_203:
[----:B--2---:R2:W3:Y:S02]  /*bfa0*/  SYNCS.PHASECHK.TRANS64.TRYWAIT P0, [R9+URZ+0x60], R10 ;  /* 0x0000600a090075a7 */ /* 0x0044e400080011ff */
[----:B---3--:R-:W-:Y:S05]  /*bfb0*/  @!P0 NANOSLEEP.SYNCS 0x989680 ;  /* 0x009896800000895d */ /* 0x008fea0003900000 */
[----:B------:R-:W3:Y:S02]  /*bfc0*/  @!P0 SYNCS.PHASECHK.TRANS64 P0, [R9+URZ+0x60], R10 ;  /* 0x0000600a090085a7 */ /* 0x000ee400080010ff */
[----:B---3--:R-:W-:Y:S05]  /*bfd0*/  @!P0 BRA `(.L_x_203) ;  /* 0xfffffffc00f08947 */ /* 0x008fea000383ffff */
[----:B------:R-:W-:Y:S05]  /*bfe0*/  BRA `(.L_x_204) ;  /* 0xffffff8800a87947 */ /* 0x000fea000383ffff */
.L_x_82:
[----:B------:R-:W-:Y:S07]  /*bff0*/  MOV R9, UR21 ;  /* 0x0000001500097c02 */ /* 0x000fee0008000f00 */
.L_x_205:
[----:B--2---:R2:W3:Y:S02]  /*c000*/  SYNCS.PHASECHK.TRANS64.TRYWAIT P0, [R9+URZ+0x68], R10 ;  /* 0x0000680a090075a7 */ /* 0x0044e400080011ff */
[----:B---3--:R-:W-:Y:S05]  /*c010*/  @!P0 NANOSLEEP.SYNCS 0x989680 ;  /* 0x009896800000895d */ /* 0x008fea0003900000 */
[----:B------:R-:W3:Y:S02]  /*c020*/  @!P0 SYNCS.PHASECHK.TRANS64 P0, [R9+URZ+0x68], R10 ;  /* 0x0000680a090085a7 */ /* 0x000ee400080010ff */
[----:B---3--:R-:W-:Y:S05]  /*c030*/  @!P0 BRA `(.L_x_205) ;  /* 0xfffffffc00f08947 */ /* 0x008fea000383ffff */
[----:B------:R-:W-:Y:S05]  /*c040*/  BRA `(.L_x_206) ;  /* 0xffffff8800e47947 */ /* 0x000fea000383ffff */
.L_x_83:
[----:B------:R-:W-:Y:S07]  /*c050*/  MOV R9, UR21 ;  /* 0x0000001500097c02 */ /* 0x000fee0008000f00 */
.L_x_207:
[----:B--2---:R2:W3:Y:S02]  /*c060*/  SYNCS.PHASECHK.TRANS64.TRYWAIT P0, [R9+URZ+0x70], R10 ;  /* 0x0000700a090075a7 */ /* 0x0044e400080011ff */
[----:B---3--:R-:W-:Y:S05]  /*c070*/  @!P0 NANOSLEEP.SYNCS 0x989680 ;  /* 0x009896800000895d */ /* 0x008fea0003900000 */
[----:B------:R-:W3:Y:S02]  /*c080*/  @!P0 SYNCS.PHASECHK.TRANS64 P0, [R9+URZ+0x70], R10 ;  /* 0x0000700a090085a7 */ /* 0x000ee400080010ff */
[----:B---3--:R-:W-:Y:S05]  /*c090*/  @!P0 BRA `(.L_x_207) ;  /* 0xfffffffc00f08947 */ /* 0x008fea000383ffff */
[----:B------:R-:W-:Y:S05]  /*c0a0*/  BRA `(.L_x_208) ;  /* 0xffffff8c00247947 */ /* 0x000fea000383ffff */
.L_x_84:
[----:B------:R-:W-:Y:S07]  /*c0b0*/  MOV R9, UR21 ;  /* 0x0000001500097c02 */ /* 0x000fee0008000f00 */
.L_x_209:
[----:B--2---:R2:W3:Y:S02]  /*c0c0*/  SYNCS.PHASECHK.TRANS64.TRYWAIT P0, [R9+URZ+0x78], R10 ;  /* 0x0000780a090075a7 */ /* 0x0044e400080011ff */
[----:B---3--:R-:W-:Y:S05]  /*c0d0*/  @!P0 NANOSLEEP.SYNCS 0x989680 ;  /* 0x009896800000895d */ /* 0x008fea0003900000 */
[----:B------:R-:W3:Y:S02]  /*c0e0*/  @!P0 SYNCS.PHASECHK.TRANS64 P0, [R9+URZ+0x78], R10 ;  /* 0x0000780a090085a7 */ /* 0x000ee400080010ff */
[----:B---3--:R-:W-:Y:S05]  /*c0f0*/  @!P0 BRA `(.L_x_209) ;  /* 0xfffffffc00f08947 */ /* 0x008fea000383ffff */
[----:B------:R-:W-:Y:S05]  /*c100*/  BRA `(.L_x_210) ;  /* 0xffffff8c00687947 */ /* 0x000fea000383ffff */
.L_x_85:
[----:B------:R-:W-:Y:S07]  /*c110*/  MOV R0, UR21 ;  /* 0x0000001500007c02 */ /* 0x000fee0008000f00 */
.L_x_211:
[----:B--2---:R2:W3:Y:S02]  /*c120*/  SYNCS.PHASECHK.TRANS64.TRYWAIT P0, [R0+URZ+0x60], R9 ;  /* 0x00006009000075a7 */ /* 0x0044e400080011ff */
[----:B---3--:R-:W-:Y:S05]  /*c130*/  @!P0 NANOSLEEP.SYNCS 0x989680 ;  /* 0x009896800000895d */ /* 0x008fea0003900000 */
[----:B------:R-:W3:Y:S02]  /*c140*/  @!P0 SYNCS.PHASECHK.TRANS64 P0, [R0+URZ+0x60], R9 ;  /* 0x00006009000085a7 */ /* 0x000ee400080010ff */
[----:B---3--:R-:W-:Y:S05]  /*c150*/  @!P0 BRA `(.L_x_211) ;  /* 0xfffffffc00f08947 */ /* 0x008fea000383ffff */
[----:B------:R-:W-:Y:S05]  /*c160*/  BRA `(.L_x_212) ;  /* 0xffffff8c00b07947 */ /* 0x000fea000383ffff */
.L_x_86:
[----:B------:R-:W-:Y:S07]  /*c170*/  MOV R0, UR21 ;  /* 0x0000001500007c02 */ /* 0x000fee0008000f00 */
.L_x_213:
[----:B--2---:R2:W3:Y:S02]  /*c180*/  SYNCS.PHASECHK.TRANS64.TRYWAIT P0, [R0+URZ+0x68], R9 ;  /* 0x00006809000075a7 */ /* 0x0044e400080011ff */
[----:B---3--:R-:W-:Y:S05]  /*c190*/  @!P0 NANOSLEEP.SYNCS 0x989680 ;  /* 0x009896800000895d */ /* 0x008fea0003900000 */
[----:B------:R-:W3:Y:S02]  /*c1a0*/  @!P0 SYNCS.PHASECHK.TRANS64 P0, [R0+URZ+0x68], R9 ;  /* 0x00006809000085a7 */ /* 0x000ee400080010ff */
[----:B---3--:R-:W-:Y:S05]  /*c1b0*/  @!P0 BRA `(.L_x_213) ;  /* 0xfffffffc00f08947 */ /* 0x008fea000383ffff */
[----:B------:R-:W-:Y:S05]  /*c1c0*/  BRA `(.L_x_214) ;  /* 0xffffff8c00f87947 */ /* 0x000fea000383ffff */
.L_x_87:
[----:B------:R-:W-:Y:S07]  /*c1d0*/  MOV R0, UR21 ;  /* 0x0000001500007c02 */ /* 0x000fee0008000f00 */
.L_x_215:
[----:B--2---:R2:W3:Y:S02]  /*c1e0*/  SYNCS.PHASECHK.TRANS64.TRYWAIT P0, [R0+URZ+0x70], R9 ;  /* 0x00007009000075a7 */ /* 0x0044e400080011ff */
[----:B---3--:R-:W-:Y:S05]  /*c1f0*/  @!P0 NANOSLEEP.SYNCS 0x989680 ;  /* 0x009896800000895d */ /* 0x008fea0003900000 */
[----:B------:R-:W3:Y:S02]  /*c200*/  @!P0 SYNCS.PHASECHK.TRANS64 P0, [R0+URZ+0x70], R9 ;  /* 0x00007009000085a7 */ /* 0x000ee400080010ff */
[----:B---3--:R-:W-:Y:S05]  /*c210*/  @!P0 BRA `(.L_x_215) ;  /* 0xfffffffc00f08947 */ /* 0x008fea000383ffff */
[----:B------:R-:W-:Y:S05]  /*c220*/  BRA `(.L_x_216) ;  /* 0xffffff9000407947 */ /* 0x000fea000383ffff */
.L_x_88:
[----:B------:R-:W-:Y:S07]  /*c230*/  MOV R0, UR21 ;  /* 0x0000001500007c02 */ /* 0x000fee0008000f00 */
.L_x_217:
[----:B--2---:R2:W3:Y:S02]  /*c240*/  SYNCS.PHASECHK.TRANS64.TRYWAIT P0, [R0+URZ+0x78], R9 ;  /* 0x00007809000075a7 */ /* 0x0044e400080011ff */
[----:B---3--:R-:W-:Y:S05]  /*c250*/  @!P0 NANOSLEEP.SYNCS 0x989680 ;  /* 0x009896800000895d */ /* 0x008fea0003900000 */
[----:B------:R-:W3:Y:S02]  /*c260*/  @!P0 SYNCS.PHASECHK.TRANS64 P0, [R0+URZ+0x78], R9 ;  /* 0x00007809000085a7 */ /* 0x000ee400080010ff */
[----:B---3--:R-:W-:Y:S05]  /*c270*/  @!P0 BRA `(.L_x_217) ;  /* 0xfffffffc00f08947 */ /* 0x008fea000383ffff */
[----:B------:R-:W-:Y:S05]  /*c280*/  BRA `(.L_x_218) ;  /* 0xffffff9000847947 */ /* 0x000fea000383ffff */
.L_x_90:
[----:B------:R-:W-:-:S07]  /*c290*/  MOV R3, UR21 ;  /* 0x0000001500037c02 */ /* 0x000fce0008000f00 */
.L_x_219:
[----:B---3--:R3:W4:Y:S02]  /*c2a0*/  SYNCS.PHASECHK.TRANS64.TRYWAIT P0, [R3+URZ+0x60], R10 ;  /* 0x0000600a030075a7 */ /* 0x00872400080011ff */
[----:B----4-:R-:W-:Y:S05]  /*c2b0*/  @!P0 NANOSLEEP.SYNCS 0x989680 ;  /* 0x009896800000895d */ /* 0x010fea0003900000 */
[----:B------:R-:W4:Y:S02]  /*c2c0*/  @!P0 SYNCS.PHASECHK.TRANS64 P0, [R3+URZ+0x60], R10 ;  /* 0x0000600a030085a7 */ /* 0x000f2400080010ff */
[----:B----4-:R-:W-:Y:S05]  /*c2d0*/  @!P0 BRA `(.L_x_219) ;  /* 0xfffffffc00f08947 */ /* 0x010fea000383ffff */
[----:B------:R-:W-:Y:S05]  /*c2e0*/  BRA `(.L_x_220) ;  /* 0xffffff9000f47947 */ /* 0x000fea000383ffff */
.L_x_91:
[----:B---3--:R-:W-:-:S07]  /*c2f0*/  MOV R3, UR21 ;  /* 0x0000001500037c02 */ /* 0x008fce0008000f00 */
.L_x_221:
[----:B---3--:R3:W4:Y:S02]  /*c300*/  SYNCS.PHASECHK.TRANS64.TRYWAIT P0, [R3+URZ+0x68], R10 ;  /* 0x0000680a030075a7 */ /* 0x00872400080011ff */
[----:B----4-:R-:W-:Y:S05]  /*c310*/  @!P0 NANOSLEEP.SYNCS 0x989680 ;  /* 0x009896800000895d */ /* 0x010fea0003900000 */
[----:B------:R-:W4:Y:S02]  /*c320*/  @!P0 SYNCS.PHASECHK.TRANS64 P0, [R3+URZ+0x68], R10 ;  /* 0x0000680a030085a7 */ /* 0x000f2400080010ff */
[----:B----4-:R-:W-:Y:S05]  /*c330*/  @!P0 BRA `(.L_x_221) ;  /* 0xfffffffc00f08947 */ /* 0x010fea000383ffff */
[----:B------:R-:W-:Y:S05]  /*c340*/  BRA `(.L_x_222) ;  /* 0xffffff9000e47947 */ /* 0x000fea000383ffff */
.L_x_92:
[----:B---3--:R-:W-:-:S07]  /*c350*/  MOV R3, UR21 ;  /* 0x0000001500037c02 */ /* 0x008fce0008000f00 */
.L_x_223:
[----:B---3--:R3:W4:Y:S02]  /*c360*/  SYNCS.PHASECHK.TRANS64.TRYWAIT P0, [R3+URZ+0x70], R10 ;  /* 0x0000700a030075a7 */ /* 0x00872400080011ff */
[----:B----4-:R-:W-:Y:S05]  /*c370*/  @!P0 NANOSLEEP.SYNCS 0x989680 ;  /* 0x009896800000895d */ /* 0x010fea0003900000 */
[----:B------:R-:W4:Y:S02]  /*c380*/  @!P0 SYNCS.PHASECHK.TRANS64 P0, [R3+URZ+0x70], R10 ;  /* 0x0000700a030085a7 */ /* 0x000f2400080010ff */
[----:B----4-:R-:W-:Y:S05]  /*c390*/  @!P0 BRA `(.L_x_223) ;  /* 0xfffffffc00f08947 */ /* 0x010fea000383ffff */
[----:B------:R-:W-:Y:S05]  /*c3a0*/  BRA `(.L_x_224) ;  /* 0xffffff9000d87947 */ /* 0x000fea000383ffff */
.L_x_94:
[----:B-1----:R1:W2:Y:S02]  /*c3b0*/  SYNCS.PHASECHK.TRANS64.TRYWAIT P0, [R3+URZ+0x90], R0 ;  /* 0x00009000030075a7 */ /* 0x0022a400080011ff */
[----:B--2---:R-:W-:Y:S05]  /*c3c0*/  @!P0 NANOSLEEP.SYNCS 0x989680 ;  /* 0x009896800000895d */ /* 0x004fea0003900000 */
[----:B------:R-:W2:Y:S02]  /*c3d0*/  @!P0 SYNCS.PHASECHK.TRANS64 P0, [R3+URZ+0x90], R0 ;  /* 0x00009000030085a7 */ /* 0x000ea400080010ff */
[----:B--2---:R-:W-:Y:S05]  /*c3e0*/  @!P0 BRA `(.L_x_94) ;  /* 0xfffffffc00f08947 */ /* 0x004fea000383ffff */
[----:B------:R-:W-:Y:S05]  /*c3f0*/  BRA `(.L_x_225) ;  /* 0xffffff9400b07947 */ /* 0x000fea000383ffff */
.L_x_105:
[----:B-1----:R-:W-:Y:S04]  /*c400*/  MOV R0, UR43 ;  /* 0x0000002b00007c02 */ /* 0x002fe80008000f00 */
[----:B------:R1:W2:Y:S03]  /*c410*/  SYNCS.PHASECHK.TRANS64.TRYWAIT P1, [R0+URZ+0x40], R5 ;  /* 0x00004005000075a7 */ /* 0x0002a600080211ff */
[----:B--2---:R-:W-:Y:S05]  /*c420*/  @!P1 NANOSLEEP.SYNCS 0x989680 ;  /* 0x009896800000995d */ /* 0x004fea0003900000 */
[----:B------:R-:W2:Y:S02]  /*c430*/  @!P1 SYNCS.PHASECHK.TRANS64 P1, [R0+URZ+0x40], R5 ;  /* 0x00004005000095a7 */ /* 0x000ea400080210ff */
[----:B--2---:R-:W-:Y:S05]  /*c440*/  @!P1 BRA `(.L_x_105) ;  /* 0xfffffffc00ec9947 */ /* 0x004fea000383ffff */
[----:B------:R-:W-:Y:S05]  /*c450*/  BRA `(.L_x_104) ;  /* 0xffffffa4004c7947 */ /* 0x000fea000383ffff */
.L_x_107:
[----:B-1----:R1:W4:Y:S02]  /*c460*/  SYNCS.PHASECHK.TRANS64.TRYWAIT P0, [R82+URZ+0xb0], R3 ;  /* 0x0000b003520075a7 */ /* 0x00232400080011ff */
[----:B----4-:R-:W-:Y:S05]  /*c470*/  @!P0 NANOSLEEP.SYNCS 0x989680 ;  /* 0x009896800000895d */ /* 0x010fea0003900000 */
[----:B------:R-:W4:Y:S02]  /*c480*/  @!P0 SYNCS.PHASECHK.TRANS64 P0, [R82+URZ+0xb0], R3 ;  /* 0x0000b003520085a7 */ /* 0x000f2400080010ff */
[----:B----4-:R-:W-:Y:S05]  /*c490*/  @!P0 BRA `(.L_x_107) ;  /* 0xfffffffc00f08947 */ /* 0x010fea000383ffff */
[----:B------:R-:W-:Y:S05]  /*c4a0*/  BRA `(.L_x_106) ;  /* 0xffffffa400787947 */ /* 0x000fea000383ffff */
.L_x_116:
[----:B-1----:R1:W2:Y:S02]  /*c4b0*/  SYNCS.PHASECHK.TRANS64.TRYWAIT P0, [R3+URZ+0x40], R0 ;  /* 0x00004000030075a7 */ /* 0x0022a400080011ff */
[----:B--2---:R-:W-:Y:S05]  /*c4c0*/  @!P0 NANOSLEEP.SYNCS 0x989680 ;  /* 0x009896800000895d */ /* 0x004fea0003900000 */
[----:B------:R-:W2:Y:S02]  /*c4d0*/  @!P0 SYNCS.PHASECHK.TRANS64 P0, [R3+URZ+0x40], R0 ;  /* 0x00004000030085a7 */ /* 0x000ea400080010ff */
[----:B--2---:R-:W-:Y:S05]  /*c4e0*/  @!P0 BRA `(.L_x_116) ;  /* 0xfffffffc00f08947 */ /* 0x004fea000383ffff */
[----:B------:R-:W-:Y:S05]  /*c4f0*/  BRA `(.L_x_115) ;  /* 0xffffffac009c7947 */ /* 0x000fea000383ffff */
.L_x_124:
[----:B-1----:R1:W3:Y:S02]  /*c500*/  SYNCS.PHASECHK.TRANS64.TRYWAIT P0, [R91+URZ+0x40], R4 ;  /* 0x000040045b0075a7 */ /* 0x0022e400080011ff */
[----:B---3--:R-:W-:Y:S05]  /*c510*/  @!P0 NANOSLEEP.SYNCS 0x989680 ;  /* 0x009896800000895d */ /* 0x008fea0003900000 */
[----:B------:R-:W3:Y:S02]  /*c520*/  @!P0 SYNCS.PHASECHK.TRANS64 P0, [R91+URZ+0x40], R4 ;  /* 0x000040045b0085a7 */ /* 0x000ee400080010ff */
[----:B---3--:R-:W-:Y:S05]  /*c530*/  @!P0 BRA `(.L_x_124) ;  /* 0xfffffffc00f08947 */ /* 0x008fea000383ffff */
[----:B------:R-:W-:Y:S05]  /*c540*/  BRA `(.L_x_123) ;  /* 0xffffffb400e07947 */ /* 0x000fea000383ffff */
.L_x_132:
[----:B-1----:R1:W3:Y:S02]  /*c550*/  SYNCS.PHASECHK.TRANS64.TRYWAIT P0, [R93+URZ+0x40], R4 ;  /* 0x000040045d0075a7 */ /* 0x0022e400080011ff */
[----:B---3--:R-:W-:Y:S05]  /*c560*/  @!P0 NANOSLEEP.SYNCS 0x989680 ;  /* 0x009896800000895d */ /* 0x008fea0003900000 */
[----:B------:R-:W3:Y:S02]  /*c570*/  @!P0 SYNCS.PHASECHK.TRANS64 P0, [R93+URZ+0x40], R4 ;  /* 0x000040045d0085a7 */ /* 0x000ee400080010ff */
[----:B---3--:R-:W-:Y:S05]  /*c580*/  @!P0 BRA `(.L_x_132) ;  /* 0xfffffffc00f08947 */ /* 0x008fea000383ffff */
[----:B------:R-:W-:Y:S05]  /*c590*/  BRA `(.L_x_131) ;  /* 0xffffffc000247947 */ /* 0x000fea000383ffff */
.L_x_140:
[----:B-1----:R1:W3:Y:S02]  /*c5a0*/  SYNCS.PHASECHK.TRANS64.TRYWAIT P0, [R93+URZ+0x40], R4 ;  /* 0x000040045d0075a7 */ /* 0x0022e400080011ff */
[----:B---3--:R-:W-:Y:S05]  /*c5b0*/  @!P0 NANOSLEEP.SYNCS 0x989680 ;  /* 0x009896800000895d */ /* 0x008fea0003900000 */
[----:B------:R-:W3:Y:S02]  /*c5c0*/  @!P0 SYNCS.PHASECHK.TRANS64 P0, [R93+URZ+0x40], R4 ;  /* 0x000040045d0085a7 */ /* 0x000ee400080010ff */
[----:B---3--:R-:W-:Y:S05]  /*c5d0*/  @!P0 BRA `(.L_x_140) ;  /* 0xfffffffc00f08947 */ /* 0x008fea000383ffff */
[----:B------:R-:W-:Y:S05]  /*c5e0*/  BRA `(.L_x_139) ;  /* 0xffffffc800747947 */ /* 0x000fea000383ffff */
.L_x_148:
[----:B-1----:R1:W3:Y:S02]  /*c5f0*/  SYNCS.PHASECHK.TRANS64.TRYWAIT P0, [R93+URZ+0x40], R4 ;  /* 0x000040045d0075a7 */ /* 0x0022e400080011ff */
[----:B---3--:R-:W-:Y:S05]  /*c600*/  @!P0 NANOSLEEP.SYNCS 0x989680 ;  /* 0x009896800000895d */ /* 0x008fea0003900000 */
[----:B------:R-:W3:Y:S02]  /*c610*/  @!P0 SYNCS.PHASECHK.TRANS64 P0, [R93+URZ+0x40], R4 ;  /* 0x000040045d0085a7 */ /* 0x000ee400080010ff */
[----:B---3--:R-:W-:Y:S05]  /*c620*/  @!P0 BRA `(.L_x_148) ;  /* 0xfffffffc00f08947 */ /* 0x008fea000383ffff */
[----:B------:R-:W-:Y:S05]  /*c630*/  BRA `(.L_x_147) ;  /* 0xffffffd000d47947 */ /* 0x000fea000383ffff */
.L_x_156:
[----:B-1----:R1:W3:Y:S02]  /*c640*/  SYNCS.PHASECHK.TRANS64.TRYWAIT P0, [R93+URZ+0x40], R4 ;  /* 0x000040045d0075a7 */ /* 0x0022e400080011ff */
[----:B---3--:R-:W-:Y:S05]  /*c650*/  @!P0 NANOSLEEP.SYNCS 0x989680 ;  /* 0x009896800000895d */ /* 0x008fea0003900000 */
[----:B------:R-:W3:Y:S02]  /*c660*/  @!P0 SYNCS.PHASECHK.TRANS64 P0, [R93+URZ+0x40], R4 ;  /* 0x000040045d0085a7 */ /* 0x000ee400080010ff */
[----:B---3--:R-:W-:Y:S05]  /*c670*/  @!P0 BRA `(.L_x_156) ;  /* 0xfffffffc00f08947 */ /* 0x008fea000383ffff */
[----:B------:R-:W-:Y:S05]  /*c680*/  BRA `(.L_x_155) ;  /* 0xffffffdc00287947 */ /* 0x000fea000383ffff */
.L_x_164:
[----:B-1----:R1:W3:Y:S02]  /*c690*/  SYNCS.PHASECHK.TRANS64.TRYWAIT P0, [R93+URZ+0x40], R2 ;  /* 0x000040025d0075a7 */ /* 0x0022e400080011ff */
[----:B---3--:R-:W-:Y:S05]  /*c6a0*/  @!P0 NANOSLEEP.SYNCS 0x989680 ;  /* 0x009896800000895d */ /* 0x008fea0003900000 */
[----:B------:R-:W3:Y:S02]  /*c6b0*/  @!P0 SYNCS.PHASECHK.TRANS64 P0, [R93+URZ+0x40], R2 ;  /* 0x000040025d0085a7 */ /* 0x000ee400080010ff */
[----:B---3--:R-:W-:Y:S05]  /*c6c0*/  @!P0 BRA `(.L_x_164) ;  /* 0xfffffffc00f08947 */ /* 0x008fea000383ffff */
[----:B------:R-:W-:Y:S05]  /*c6d0*/  BRA `(.L_x_163) ;  /* 0xffffffe4007c7947 */ /* 0x000fea000383ffff */
        .weak           $__internal_0_$__cuda_sm10x_tcgen05_guardrail_trap_col_being_dealloced_not_returned_by_alloc
        .type           $__internal_0_$__cuda_sm10x_tcgen05_guardrail_trap_col_being_dealloced_not_returned_by_alloc,@function
        .size           $__internal_0_$__cuda_sm10x_tcgen05_guardrail_trap_col_being_dealloced_not_returned_by_alloc,($__internal_1_$__cuda_sm10x_tcgen05_guardrail_trap_phase_invalid_during_alloc - $__internal_0_$__cuda_sm10x_tcgen05_guardrail_trap_col_being_dealloced_not_returned_by_alloc)
$__internal_0_$__cuda_sm10x_tcgen05_guardrail_trap_col_being_dealloced_not_returned_by_alloc:
[----:B------:R-:W-:Y:S05]  /*c6e0*/  BPT.TRAP 0x1 ;  /* 0x000000040000795c */ /* 0x000fea0000300000 */
[----:B------:R-:W-:-:S04]  /*c6f0*/  HFMA2 R3, -RZ, RZ, 0, 0 ;  /* 0x00000000ff037431 */ /* 0x000fc800000001ff */
[----:B------:R-:W-:Y:S05]  /*c700*/  RET.REL.NODEC R2 `(_ZN7cutlass13device_kernelINS_4gemm6kernel13GemmUniversalIN4cute5tupleIJiiiiEEENS1_10collective13CollectiveMmaINS1_35MainloopSm100TmaUmmaWarpSpecializedILi4ELi2ELi4ENS5_IJNS4_1CILi2EEESB_NSA_ILi1EEEEEEEENS5_IJNSA_ILi64EEENSA_ILi256EEENSA_ILi32EEEEEENS_10tfloat32_tENS5_IJlSC_lEEESJ_SK_NS4_8TiledMMAINS4_8MMA_AtomIJNS4_17SM100_MMA_TF32_SSISJ_SJ_fLi64ELi256ELNS4_4UMMA5MajorE0ELSP_0ELNSO_7ScaleInE0ELSQ_0EEEEEENS4_6LayoutINS5_IJSC_SC_SC_EEENS5_IJNSA_ILi0EEESV_SV_EEEEENS5_IJNS4_10UnderscoreESY_SY_EEEEENS4_23SM90_TMA_LOAD_MULTICASTENS4_14ComposedLayoutINS4_7SwizzleILi3ELi4ELi3EEENS4_18smem_ptr_flag_bitsILi32EEENST_INS5_IJNSA_ILi8EEESH_EEENS5_IJSH_SC_EEEEEEEvNS4_8identityES11_S1B_vS1C_EENS_8epilogue10collective18CollectiveEpilogueINS1E_23Sm100TmaWarpSpecializedILi4ELi2ELi16ELb1ELb0EEEJSI_NS5_IJNST_ISF_SC_EENST_ISH_SC_EEEEESJ_SK_SJ_SK_NS1E_6fusion15FusionCallbacksIS1I_NS1M_17LinearCombinationISJ_fSJ_fLNS_15FloatRoundStyleE2EEESI_S1L_JEEENS4_5SM1004TMEM4LOAD26SM100_TMEM_LOAD_16dp128b8xENS4_13SM90_TMA_LOADES1B_NS4_17SM75_U32x4_LDSM_NENS4_14SM90_TMA_STOREES1B_NS4_17SM90_U32x4_STSM_NENS4_39AutoVectorizingCopyWithAssumedAlignmentILi128EEEEEEvvEEEEvNT_6ParamsE) ;  /* 0xffffff38023c7950 */ /* 0x000fea0003c3ffff */
        .weak           $__internal_1_$__cuda_sm10x_tcgen05_guardrail_trap_phase_invalid_during_alloc
        .type           $__internal_1_$__cuda_sm10x_tcgen05_guardrail_trap_phase_invalid_during_alloc,@function
        .size           $__internal_1_$__cuda_sm10x_tcgen05_guardrail_trap_phase_invalid_during_alloc,($__internal_2_$__cuda_sm10x_tcgen05_guardrail_trap_unallocated_columns_being_dealloced - $__internal_1_$__cuda_sm10x_tcgen05_guardrail_trap_phase_invalid_during_alloc)
$__internal_1_$__cuda_sm10x_tcgen05_guardrail_trap_phase_invalid_during_alloc:
[----:B------:R-:W-:Y:S05]  /*c710*/  BPT.TRAP 0x1 ;  /* 0x000000040000795c */ /* 0x000fea0000300000 */
[----:B------:R-:W-:-:S04]  /*c720*/  MOV R5, 0x0 ;  /* 0x0000000000057802 */ /* 0x000fc80000000f00 */
[----:B------:R-:W-:Y:S05]  /*c730*/  RET.REL.NODEC R4 `(_ZN7cutlass13device_kernelINS_4gemm6kernel13GemmUniversalIN4cute5tupleIJiiiiEEENS1_10collective13CollectiveMmaINS1_35MainloopSm100TmaUmmaWarpSpecializedILi4ELi2ELi4ENS5_IJNS4_1CILi2EEESB_NSA_ILi1EEEEEEEENS5_IJNSA_ILi64EEENSA_ILi256EEENSA_ILi32EEEEEENS_10tfloat32_tENS5_IJlSC_lEEESJ_SK_NS4_8TiledMMAINS4_8MMA_AtomIJNS4_17SM100_MMA_TF32_SSISJ_SJ_fLi64ELi256ELNS4_4UMMA5MajorE0ELSP_0ELNSO_7ScaleInE0ELSQ_0EEEEEENS4_6LayoutINS5_IJSC_SC_SC_EEENS5_IJNSA_ILi0EEESV_SV_EEEEENS5_IJNS4_10UnderscoreESY_SY_EEEEENS4_23SM90_TMA_LOAD_MULTICASTENS4_14ComposedLayoutINS4_7SwizzleILi3ELi4ELi3EEENS4_18smem_ptr_flag_bitsILi32EEENST_INS5_IJNSA_ILi8EEESH_EEENS5_IJSH_SC_EEEEEEEvNS4_8identityES11_S1B_vS1C_EENS_8epilogue10collective18CollectiveEpilogueINS1E_23Sm100TmaWarpSpecializedILi4ELi2ELi16ELb1ELb0EEEJSI_NS5_IJNST_ISF_SC_EENST_ISH_SC_EEEEESJ_SK_SJ_SK_NS1E_6fusion15FusionCallbacksIS1I_NS1M_17LinearCombinationISJ_fSJ_fLNS_15FloatRoundStyleE2EEESI_S1L_JEEENS4_5SM1004TMEM4LOAD26SM100_TMEM_LOAD_16dp128b8xENS4_13SM90_TMA_LOADES1B_NS4_17SM75_U32x4_LDSM_NENS4_14SM90_TMA_STOREES1B_NS4_17SM90_U32x4_STSM_NENS4_39AutoVectorizingCopyWithAssumedAlignmentILi128EEEEEEvvEEEEvNT_6ParamsE) ;  /* 0xffffff3804307950 */ /* 0x000fea0003c3ffff */
        .weak           $__internal_2_$__cuda_sm10x_tcgen05_guardrail_trap_unallocated_columns_being_dealloced
        .type           $__internal_2_$__cuda_sm10x_tcgen05_guardrail_trap_unallocated_columns_being_dealloced,@function
        .size           $__internal_2_$__cuda_sm10x_tcgen05_guardrail_trap_unallocated_columns_being_dealloced,(.L_x_227 - $__internal_2_$__cuda_sm10x_tcgen05_guardrail_trap_unallocated_columns_being_dealloced)
$__internal_2_$__cuda_sm10x_tcgen05_guardrail_trap_unallocated_columns_being_dealloced:
[----:B------:R-:W-:Y:S05]  /*c740*/  BPT.TRAP 0x1 ;  /* 0x000000040000795c */ /* 0x000fea0000300000 */
[----:B------:R-:W-:-:S04]  /*c750*/  HFMA2 R3, -RZ, RZ, 0, 0 ;  /* 0x00000000ff037431 */ /* 0x000fc800000001ff */
[----:B------:R-:W-:Y:S05]  /*c760*/  RET.REL.NODEC R2 `(_ZN7cutlass13device_kernelINS_4gemm6kernel13GemmUniversalIN4cute5tupleIJiiiiEEENS1_10collective13CollectiveMmaINS1_35MainloopSm100TmaUmmaWarpSpecializedILi4ELi2ELi4ENS5_IJNS4_1CILi2EEESB_NSA_ILi1EEEEEEEENS5_IJNSA_ILi64EEENSA_ILi256EEENSA_ILi32EEEEEENS_10tfloat32_tENS5_IJlSC_lEEESJ_SK_NS4_8TiledMMAINS4_8MMA_AtomIJNS4_17SM100_MMA_TF32_SSISJ_SJ_fLi64ELi256ELNS4_4UMMA5MajorE0ELSP_0ELNSO_7ScaleInE0ELSQ_0EEEEEENS4_6LayoutINS5_IJSC_SC_SC_EEENS5_IJNSA_ILi0EEESV_SV_EEEEENS5_IJNS4_10UnderscoreESY_SY_EEEEENS4_23SM90_TMA_LOAD_MULTICASTENS4_14ComposedLayoutINS4_7SwizzleILi3ELi4ELi3EEENS4_18smem_ptr_flag_bitsILi32EEENST_INS5_IJNSA_ILi8EEESH_EEENS5_IJSH_SC_EEEEEEEvNS4_8identityES11_S1B_vS1C_EENS_8epilogue10collective18CollectiveEpilogueINS1E_23Sm100TmaWarpSpecializedILi4ELi2ELi16ELb1ELb0EEEJSI_NS5_IJNST_ISF_SC_EENST_ISH_SC_EEEEESJ_SK_SJ_SK_NS1E_6fusion15FusionCallbacksIS1I_NS1M_17LinearCombinationISJ_fSJ_fLNS_15FloatRoundStyleE2EEESI_S1L_JEEENS4_5SM1004TMEM4LOAD26SM100_TMEM_LOAD_16dp128b8xENS4_13SM90_TMA_LOADES1B_NS4_17SM75_U32x4_LDSM_NENS4_14SM90_TMA_STOREES1B_NS4_17SM90_U32x4_STSM_NENS4_39AutoVectorizingCopyWithAssumedAlignmentILi128EEEEEEvvEEEEvNT_6ParamsE) ;  /* 0xffffff3802247950 */ /* 0x000fea0003c3ffff */
.L_x_226:
[----:B------:R-:W-:-:S00]  /*c770*/  BRA `(.L_x_226) ;  /* 0xfffffffc00fc7947 */ /* 0x000fc0000383ffff */
[----:B------:R-:W-:-:S00]  /*c780*/  NOP ;  /* 0x0000000000007918 */ /* 0x000fc00000000000 */
[----:B------:R-:W-:-:S00]  /*c790*/  NOP ;  /* 0x0000000000007918 */ /* 0x000fc00000000000 */
[----:B------:R-:W-:-:S00]  /*c7a0*/  NOP ;  /* 0x0000000000007918 */ /* 0x000fc00000000000 */
[----:B------:R-:W-:-:S00]  /*c7b0*/  NOP ;  /* 0x0000000000007918 */ /* 0x000fc00000000000 */
[----:B------:R-:W-:-:S00]  /*c7c0*/  NOP ;  /* 0x0000000000007918 */ /* 0x000fc00000000000 */
[----:B------:R-:W-:-:S00]  /*c7d0*/  NOP ;  /* 0x0000000000007918 */ /* 0x000fc00000000000 */
[----:B------:R-:W-:-:S00]  /*c7e0*/  NOP ;  /* 0x0000000000007918 */ /* 0x000fc00000000000 */
[----:B------:R-:W-:-:S00]  /*c7f0*/  NOP ;  /* 0x0000000000007918 */ /* 0x000fc00000000000 */
.L_x_227:


//--------------------- .nv.global.init           --------------------------
	.section	.nv.global.init,"aw",@progbits
.nv.global.init:
	.type		$str$27,@object
	.size		$str$27,($str$28 - $str$27)
$str$27:
        /*0000*/ 	.byte	0x28, 0x61, 0x64, 0x64, 0x72, 0x65, 0x73, 0x73, 0x20, 0x26, 0x20, 0x6d, 0x61, 0x73, 0x6b, 0x29
        /*0010*/ 	.byte	0x20, 0x3d, 0x3d, 0x20, 0x30, 0x00
	.type		$str$28,@object
	.size		$str$28,($str$26 - $str$28)
$str$28:
        /*0016*/ 	.byte	0x2f, 0x74, 0x6d, 0x70, 0x2f, 0x63, 0x75, 0x74, 0x6c, 0x61, 0x73, 0x73, 0x5f, 0x73, 0x77, 0x65
        /*0026*/ 	.byte	0x65, 0x70, 0x5f, 0x73, 0x72, 0x63, 0x2f, 0x69, 0x6e, 0x63, 0x6c, 0x75, 0x64, 0x65, 0x2f, 0x63
        /*0036*/ 	.byte	0x75, 0x74, 0x65, 0x2f, 0x70, 0x6f, 0x69, 0x6e, 0x74, 0x65, 0x72, 0x5f, 0x66, 0x6c, 0x61, 0x67
        /*0046*/ 	.byte	0x67, 0x65, 0x64, 0x2e, 0x68, 0x70, 0x70, 0x00
	.type		$str$26,@object
	.size		$str$26,($str$25 - $str$26)
$str$26:
        /*004e*/ 	.byte	0x2f, 0x74, 0x6d, 0x70, 0x2f, 0x63, 0x75, 0x74, 0x6c, 0x61, 0x73, 0x73, 0x5f, 0x73, 0x77, 0x65
        /*005e*/ 	.byte	0x65, 0x70, 0x5f, 0x73, 0x72, 0x63, 0x2f, 0x69, 0x6e, 0x63, 0x6c, 0x75, 0x64, 0x65, 0x2f, 0x63
        /*006e*/ 	.byte	0x75, 0x74, 0x65, 0x2f, 0x61, 0x74, 0x6f, 0x6d, 0x2f, 0x63, 0x6f, 0x70, 0x79, 0x5f, 0x74, 0x72
        /*007e*/ 	.byte	0x61, 0x69, 0x74, 0x73, 0x5f, 0x73, 0x6d, 0x31, 0x30, 0x30, 0x2e, 0x68, 0x70, 0x70, 0x00
	.type		$str$25,@object
	.size		$str$25,(__unnamed_1 - $str$25)
$str$25:
        /*008d*/ 	.byte	0x28, 0x28, 0x75, 0x69, 0x6e, 0x74, 0x33, 0x32, 0x5f, 0x74, 0x28, 0x74, 0x68, 0x72, 0x65, 0x61
        /*009d*/ 	.byte	0x64, 0x49, 0x64, 0x78, 0x2e, 0x78, 0x29, 0x20, 0x2f, 0x20, 0x33, 0x32, 0x29, 0x20, 0x25, 0x20
        /*00ad*/ 	.byte	0x34, 0x29, 0x20, 0x3d, 0x3d, 0x20, 0x28, 0x28, 0x28, 0x74, 0x6d, 0x65, 0x6d, 0x5f, 0x61, 0x64
        /*00bd*/ 	.byte	0x64, 0x72, 0x20, 0x3e, 0x3e, 0x20, 0x31, 0x36, 0x29, 0x20, 0x2f, 0x20, 0x33, 0x32, 0x29, 0x20
        /*00cd*/ 	.byte	0x25, 0x20, 0x34, 0x29, 0x00
	.type		__unnamed_1,@object
	.size		__unnamed_1,(__unnamed_2 - __unnamed_1)
__unnamed_1:
        /*00d2*/ 	.byte	0x61, 0x75, 0x74, 0x6f, 0x20, 0x63, 0x75, 0x74, 0x65, 0x3a, 0x3a, 0x61, 0x73, 0x5f, 0x70, 0x6f
        /* <DEDUP_REMOVED lines=24> */
        /*0262*/ 	.byte	0x30, 0x34, 0x38, 0x3e, 0x3e, 0x3e, 0x3e, 0x5d, 0x00
	.type		__unnamed_2,@object
	.size		__unnamed_2,(.L_2 - __unnamed_2)
__unnamed_2:
        /* <DEDUP_REMOVED lines=45> */
        /*053b*/ 	.byte	0x3e, 0x3e, 0x3e, 0x5d, 0x00
.L_2:


//--------------------- .nv.shared._ZN7cutlass13device_kernelINS_4gemm6kernel13GemmUniversalIN4cute5tupleIJiiiiEEENS1_10collective13CollectiveMmaINS1_35MainloopSm100TmaUmmaWarpSpecializedILi4ELi2ELi4ENS5_IJNS4_1CILi2EEESB_NSA_ILi1EEEEEEEENS5_IJNSA_ILi64EEENSA_ILi256EEENSA_ILi32EEEEEENS_10tfloat32_tENS5_IJlSC_lEEESJ_SK_NS4_8TiledMMAINS4_8MMA_AtomIJNS4_17SM100_MMA_TF32_SSISJ_SJ_fLi64ELi256ELNS4_4UMMA5MajorE0ELSP_0ELNSO_7ScaleInE0ELSQ_0EEEEEENS4_6LayoutINS5_IJSC_SC_SC_EEENS5_IJNSA_ILi0EEESV_SV_EEEEENS5_IJNS4_10UnderscoreESY_SY_EEEEENS4_23SM90_TMA_LOAD_MULTICASTENS4_14ComposedLayoutINS4_7SwizzleILi3ELi4ELi3EEENS4_18smem_ptr_flag_bitsILi32EEENST_INS5_IJNSA_ILi8EEESH_EEENS5_IJSH_SC_EEEEEEEvNS4_8identityES11_S1B_vS1C_EENS_8epilogue10collective18CollectiveEpilogueINS1E_23Sm100TmaWarpSpecializedILi4ELi2ELi16ELb1ELb0EEEJSI_NS5_IJNST_ISF_SC_EENST_ISH_SC_EEEEESJ_SK_SJ_SK_NS1E_6fusion15FusionCallbacksIS1I_NS1M_17LinearCombinationISJ_fSJ_fLNS_15FloatRoundStyleE2EEESI_S1L_JEEENS4_5SM1004TMEM4LOAD26SM100_TMEM_LOAD_16dp128b8xENS4_13SM90_TMA_LOADES1B_NS4_17SM75_U32x4_LDSM_NENS4_14SM90_TMA_STOREES1B_NS4_17SM90_U32x4_STSM_NENS4_39AutoVectorizingCopyWithAssumedAlignmentILi128EEEEEEvvEEEEvNT_6ParamsE --------------------------
	.section	.nv.shared._ZN7cutlass13device_kernelINS_4gemm6kernel13GemmUniversalIN4cute5tupleIJiiiiEEENS1_10collective13CollectiveMmaINS1_35MainloopSm100TmaUmmaWarpSpecializedILi4ELi2ELi4ENS5_IJNS4_1CILi2EEESB_NSA_ILi1EEEEEEEENS5_IJNSA_ILi64EEENSA_ILi256EEENSA_ILi32EEEEEENS_10tfloat32_tENS5_IJlSC_lEEESJ_SK_NS4_8TiledMMAINS4_8MMA_AtomIJNS4_17SM100_MMA_TF32_SSISJ_SJ_fLi64ELi256ELNS4_4UMMA5MajorE0ELSP_0ELNSO_7ScaleInE0ELSQ_0EEEEEENS4_6LayoutINS5_IJSC_SC_SC_EEENS5_IJNSA_ILi0EEESV_SV_EEEEENS5_IJNS4_10UnderscoreESY_SY_EEEEENS4_23SM90_TMA_LOAD_MULTICASTENS4_14ComposedLayoutINS4_7SwizzleILi3ELi4ELi3EEENS4_18smem_ptr_flag_bitsILi32EEENST_INS5_IJNSA_ILi8EEESH_EEENS5_IJSH_SC_EEEEEEEvNS4_8identityES11_S1B_vS1C_EENS_8epilogue10collective18CollectiveEpilogueINS1E_23Sm100TmaWarpSpecializedILi4ELi2ELi16ELb1ELb0EEEJSI_NS5_IJNST_ISF_SC_EENST_ISH_SC_EEEEESJ_SK_SJ_SK_NS1E_6fusion15FusionCallbacksIS1I_NS1M_17LinearCombinationISJ_fSJ_fLNS_15FloatRoundStyleE2EEESI_S1L_JEEENS4_5SM1004TMEM4LOAD26SM100_TMEM_LOAD_16dp128b8xENS4_13SM90_TMA_LOADES1B_NS4_17SM75_U32x4_LDSM_NENS4_14SM90_TMA_STOREES1B_NS4_17SM90_U32x4_STSM_NENS4_39AutoVectorizingCopyWithAssumedAlignmentILi128EEEEEEvvEEEEvNT_6ParamsE,"aw",@nobits
	.sectionflags	@""
	.align	16
	.zero		1024


//--------------------- .nv.shared.reserved.0     --------------------------
	.section	.nv.shared.reserved.0,"aw",@nobits
	.weak		__nv_reservedSMEM_offset_0_alias
	.size		__nv_reservedSMEM_offset_0_alias, 0, 64
	.other		__nv_reservedSMEM_offset_0_alias,@"STO_CUDA_RESERVED_SHARED STV_DEFAULT"
__nv_reservedSMEM_offset_0_alias:
	.zero		0
.nv.shared.reserved.0:
	.zero		64
	.weak		__nv_reservedSMEM_tcgen05_partition
	.type		__nv_reservedSMEM_tcgen05_partition,@object
	.size		__nv_reservedSMEM_tcgen05_partition,(.L_0 - __nv_reservedSMEM_tcgen05_partition)
__nv_reservedSMEM_tcgen05_partition:
	.zero		32
.L_0:


//--------------------- .nv.global                --------------------------
	.section	.nv.global,"aw",@nobits
.nv.global:
	.type		_ZN40_INTERNAL_b98827a1_4_k_cu_2c7ed15d_311294cute1_E,@object
	.size		_ZN40_INTERNAL_b98827a1_4_k_cu_2c7ed15d_311294cute1_E,(_ZN40_INTERNAL_b98827a1_4_k_cu_2c7ed15d_311294cuda3std3__45__cpo6cbeginE - _ZN40_INTERNAL_b98827a1_4_k_cu_2c7ed15d_311294cute1_E)
_ZN40_INTERNAL_b98827a1_4_k_cu_2c7ed15d_311294cute1_E:
	.zero		1
	.type		_ZN40_INTERNAL_b98827a1_4_k_cu_2c7ed15d_311294cuda3std3__45__cpo6cbeginE,@object
	.size		_ZN40_INTERNAL_b98827a1_4_k_cu_2c7ed15d_311294cuda3std3__45__cpo6cbeginE,(_ZN40_INTERNAL_b98827a1_4_k_cu_2c7ed15d_311294cuda3std3__48in_placeE - _ZN40_INTERNAL_b98827a1_4_k_cu_2c7ed15d_311294cuda3std3__45__cpo6cbeginE)
_ZN40_INTERNAL_b98827a1_4_k_cu_2c7ed15d_311294cuda3std3__45__cpo6cbeginE:
	.zero		1
	.type		_ZN40_INTERNAL_b98827a1_4_k_cu_2c7ed15d_311294cuda3std3__48in_placeE,@object
	.size		_ZN40_INTERNAL_b98827a1_4_k_cu_2c7ed15d_311294cuda3std3__48in_placeE,(_ZN40_INTERNAL_b98827a1_4_k_cu_2c7ed15d_311294cuda3std6ranges3__45__cpo9iter_moveE - _ZN40_INTERNAL_b98827a1_4_k_cu_2c7ed15d_311294cuda3std3__48in_placeE)
_ZN40_INTERNAL_b98827a1_4_k_cu_2c7ed15d_311294cuda3std3__48in_placeE:
	.zero		1
	.type		_ZN40_INTERNAL_b98827a1_4_k_cu_2c7ed15d_311294cuda3std6ranges3__45__cpo9iter_moveE,@object
	.size		_ZN40_INTERNAL_b98827a1_4_k_cu_2c7ed15d_311294cuda3std6ranges3__45__cpo9iter_moveE,(_ZN40_INTERNAL_b98827a1_4_k_cu_2c7ed15d_311294cuda3std3__45__cpo5beginE - _ZN40_INTERNAL_b98827a1_4_k_cu_2c7ed15d_311294cuda3std6ranges3__45__cpo9iter_moveE)
_ZN40_INTERNAL_b98827a1_4_k_cu_2c7ed15d_311294cuda3std6ranges3__45__cpo9iter_moveE:
	.zero		1
	.type		_ZN40_INTERNAL_b98827a1_4_k_cu_2c7ed15d_311294cuda3std3__45__cpo5beginE,@object
	.size		_ZN40_INTERNAL_b98827a1_4_k_cu_2c7ed15d_311294cuda3std3__45__cpo5beginE,(_ZN40_INTERNAL_b98827a1_4_k_cu_2c7ed15d_311294cuda3std3__442_GLOBAL__N__b98827a1_4_k_cu_2c7ed15d_311296ignoreE - _ZN40_INTERNAL_b98827a1_4_k_cu_2c7ed15d_311294cuda3std3__45__cpo5beginE)
_ZN40_INTERNAL_b98827a1_4_k_cu_2c7ed15d_311294cuda3std3__45__cpo5beginE:
	.zero		1
	.type		_ZN40_INTERNAL_b98827a1_4_k_cu_2c7ed15d_311294cuda3std3__442_GLOBAL__N__b98827a1_4_k_cu_2c7ed15d_311296ignoreE,@object
	.size		_ZN40_INTERNAL_b98827a1_4_k_cu_2c7ed15d_311294cuda3std3__442_GLOBAL__N__b98827a1_4_k_cu_2c7ed15d_311296ignoreE,(_ZN40_INTERNAL_b98827a1_4_k_cu_2c7ed15d_311294cute7productE - _ZN40_INTERNAL_b98827a1_4_k_cu_2c7ed15d_311294cuda3std3__442_GLOBAL__N__b98827a1_4_k_cu_2c7ed15d_311296ignoreE)
_ZN40_INTERNAL_b98827a1_4_k_cu_2c7ed15d_311294cuda3std3__442_GLOBAL__N__b98827a1_4_k_cu_2c7ed15d_311296ignoreE:
	.zero		1
	.type		_ZN40_INTERNAL_b98827a1_4_k_cu_2c7ed15d_311294cute7productE,@object
	.size		_ZN40_INTERNAL_b98827a1_4_k_cu_2c7ed15d_311294cute7productE,(_ZN40_INTERNAL_b98827a1_4_k_cu_2c7ed15d_311294cuda3std3__45__cpo3endE - _ZN40_INTERNAL_b98827a1_4_k_cu_2c7ed15d_311294cute7productE)
_ZN40_INTERNAL_b98827a1_4_k_cu_2c7ed15d_311294cute7productE:
	.zero		1
	.type		_ZN40_INTERNAL_b98827a1_4_k_cu_2c7ed15d_311294cuda3std3__45__cpo3endE,@object
	.size		_ZN40_INTERNAL_b98827a1_4_k_cu_2c7ed15d_311294cuda3std3__45__cpo3endE,(_ZN40_INTERNAL_b98827a1_4_k_cu_2c7ed15d_311294cuda3std3__419piecewise_constructE - _ZN40_INTERNAL_b98827a1_4_k_cu_2c7ed15d_311294cuda3std3__45__cpo3endE)
_ZN40_INTERNAL_b98827a1_4_k_cu_2c7ed15d_311294cuda3std3__45__cpo3endE:
	.zero		1
	.type		_ZN40_INTERNAL_b98827a1_4_k_cu_2c7ed15d_311294cuda3std3__419piecewise_constructE,@object
	.size		_ZN40_INTERNAL_b98827a1_4_k_cu_2c7ed15d_311294cuda3std3__419piecewise_constructE,(_ZN40_INTERNAL_b98827a1_4_k_cu_2c7ed15d_311294cuda3std3__45__cpo4cendE - _ZN40_INTERNAL_b98827a1_4_k_cu_2c7ed15d_311294cuda3std3__419piecewise_constructE)
_ZN40_INTERNAL_b98827a1_4_k_cu_2c7ed15d_311294cuda3std3__419piecewise_constructE:
	.zero		1
	.type		_ZN40_INTERNAL_b98827a1_4_k_cu_2c7ed15d_311294cuda3std3__45__cpo4cendE,@object
	.size		_ZN40_INTERNAL_b98827a1_4_k_cu_2c7ed15d_311294cuda3std3__45__cpo4cendE,(_ZN40_INTERNAL_b98827a1_4_k_cu_2c7ed15d_311294cuda3std6ranges3__45__cpo4swapE - _ZN40_INTERNAL_b98827a1_4_k_cu_2c7ed15d_311294cuda3std3__45__cpo4cendE)
_ZN40_INTERNAL_b98827a1_4_k_cu_2c7ed15d_311294cuda3std3__45__cpo4cendE:
	.zero		1
	.type		_ZN40_INTERNAL_b98827a1_4_k_cu_2c7ed15d_311294cuda3std6ranges3__45__cpo4swapE,@object
	.size		_ZN40_INTERNAL_b98827a1_4_k_cu_2c7ed15d_311294cuda3std6ranges3__45__cpo4swapE,(.L_10 - _ZN40_INTERNAL_b98827a1_4_k_cu_2c7ed15d_311294cuda3std6ranges3__45__cpo4swapE)
_ZN40_INTERNAL_b98827a1_4_k_cu_2c7ed15d_311294cuda3std6ranges3__45__cpo4swapE:
	.zero		1
.L_10:


//--------------------- .nv.constant0._ZN7cutlass13device_kernelINS_4gemm6kernel13GemmUniversalIN4cute5tupleIJiiiiEEENS1_10collective13CollectiveMmaINS1_35MainloopSm100TmaUmmaWarpSpecializedILi4ELi2ELi4ENS5_IJNS4_1CILi2EEESB_NSA_ILi1EEEEEEEENS5_IJNSA_ILi64EEENSA_ILi256EEENSA_ILi32EEEEEENS_10tfloat32_tENS5_IJlSC_lEEESJ_SK_NS4_8TiledMMAINS4_8MMA_AtomIJNS4_17SM100_MMA_TF32_SSISJ_SJ_fLi64ELi256ELNS4_4UMMA5MajorE0ELSP_0ELNSO_7ScaleInE0ELSQ_0EEEEEENS4_6LayoutINS5_IJSC_SC_SC_EEENS5_IJNSA_ILi0EEESV_SV_EEEEENS5_IJNS4_10UnderscoreESY_SY_EEEEENS4_23SM90_TMA_LOAD_MULTICASTENS4_14ComposedLayoutINS4_7SwizzleILi3ELi4ELi3EEENS4_18smem_ptr_flag_bitsILi32EEENST_INS5_IJNSA_ILi8EEESH_EEENS5_IJSH_SC_EEEEEEEvNS4_8identityES11_S1B_vS1C_EENS_8epilogue10collective18CollectiveEpilogueINS1E_23Sm100TmaWarpSpecializedILi4ELi2ELi16ELb1ELb0EEEJSI_NS5_IJNST_ISF_SC_EENST_ISH_SC_EEEEESJ_SK_SJ_SK_NS1E_6fusion15FusionCallbacksIS1I_NS1M_17LinearCombinationISJ_fSJ_fLNS_15FloatRoundStyleE2EEESI_S1L_JEEENS4_5SM1004TMEM4LOAD26SM100_TMEM_LOAD_16dp128b8xENS4_13SM90_TMA_LOADES1B_NS4_17SM75_U32x4_LDSM_NENS4_14SM90_TMA_STOREES1B_NS4_17SM90_U32x4_STSM_NENS4_39AutoVectorizingCopyWithAssumedAlignmentILi128EEEEEEvvEEEEvNT_6ParamsE --------------------------
	.section	.nv.constant0._ZN7cutlass13device_kernelINS_4gemm6kernel13GemmUniversalIN4cute5tupleIJiiiiEEENS1_10collective13CollectiveMmaINS1_35MainloopSm100TmaUmmaWarpSpecializedILi4ELi2ELi4ENS5_IJNS4_1CILi2EEESB_NSA_ILi1EEEEEEEENS5_IJNSA_ILi64EEENSA_ILi256EEENSA_ILi32EEEEEENS_10tfloat32_tENS5_IJlSC_lEEESJ_SK_NS4_8TiledMMAINS4_8MMA_AtomIJNS4_17SM100_MMA_TF32_SSISJ_SJ_fLi64ELi256ELNS4_4UMMA5MajorE0ELSP_0ELNSO_7ScaleInE0ELSQ_0EEEEEENS4_6LayoutINS5_IJSC_SC_SC_EEENS5_IJNSA_ILi0EEESV_SV_EEEEENS5_IJNS4_10UnderscoreESY_SY_EEEEENS4_23SM90_TMA_LOAD_MULTICASTENS4_14ComposedLayoutINS4_7SwizzleILi3ELi4ELi3EEENS4_18smem_ptr_flag_bitsILi32EEENST_INS5_IJNSA_ILi8EEESH_EEENS5_IJSH_SC_EEEEEEEvNS4_8identityES11_S1B_vS1C_EENS_8epilogue10collective18CollectiveEpilogueINS1E_23Sm100TmaWarpSpecializedILi4ELi2ELi16ELb1ELb0EEEJSI_NS5_IJNST_ISF_SC_EENST_ISH_SC_EEEEESJ_SK_SJ_SK_NS1E_6fusion15FusionCallbacksIS1I_NS1M_17LinearCombinationISJ_fSJ_fLNS_15FloatRoundStyleE2EEESI_S1L_JEEENS4_5SM1004TMEM4LOAD26SM100_TMEM_LOAD_16dp128b8xENS4_13SM90_TMA_LOADES1B_NS4_17SM75_U32x4_LDSM_NENS4_14SM90_TMA_STOREES1B_NS4_17SM90_U32x4_STSM_NENS4_39AutoVectorizingCopyWithAssumedAlignmentILi128EEEEEEvvEEEEvNT_6ParamsE,"a",@progbits
	.sectionflags	@""
	.align	4
.nv.constant0._ZN7cutlass13device_kernelINS_4gemm6kernel13GemmUniversalIN4cute5tupleIJiiiiEEENS1_10collective13CollectiveMmaINS1_35MainloopSm100TmaUmmaWarpSpecializedILi4ELi2ELi4ENS5_IJNS4_1CILi2EEESB_NSA_ILi1EEEEEEEENS5_IJNSA_ILi64EEENSA_ILi256EEENSA_ILi32EEEEEENS_10tfloat32_tENS5_IJlSC_lEEESJ_SK_NS4_8TiledMMAINS4_8MMA_AtomIJNS4_17SM100_MMA_TF32_SSISJ_SJ_fLi64ELi256ELNS4_4UMMA5MajorE0ELSP_0ELNSO_7ScaleInE0ELSQ_0EEEEEENS4_6LayoutINS5_IJSC_SC_SC_EEENS5_IJNSA_ILi0EEESV_SV_EEEEENS5_IJNS4_10UnderscoreESY_SY_EEEEENS4_23SM90_TMA_LOAD_MULTICASTENS4_14ComposedLayoutINS4_7SwizzleILi3ELi4ELi3EEENS4_18smem_ptr_flag_bitsILi32EEENST_INS5_IJNSA_ILi8EEESH_EEENS5_IJSH_SC_EEEEEEEvNS4_8identityES11_S1B_vS1C_EENS_8epilogue10collective18CollectiveEpilogueINS1E_23Sm100TmaWarpSpecializedILi4ELi2ELi16ELb1ELb0EEEJSI_NS5_IJNST_ISF_SC_EENST_ISH_SC_EEEEESJ_SK_SJ_SK_NS1E_6fusion15FusionCallbacksIS1I_NS1M_17LinearCombinationISJ_fSJ_fLNS_15FloatRoundStyleE2EEESI_S1L_JEEENS4_5SM1004TMEM4LOAD26SM100_TMEM_LOAD_16dp128b8xENS4_13SM90_TMA_LOADES1B_NS4_17SM75_U32x4_LDSM_NENS4_14SM90_TMA_STOREES1B_NS4_17SM90_U32x4_STSM_NENS4_39AutoVectorizingCopyWithAssumedAlignmentILi128EEEEEEvvEEEEvNT_6ParamsE:
	.zero		2944


//--------------------- SYMBOLS --------------------------

	.type		.nv.reservedSmem.offset0,@object
	.size		.nv.reservedSmem.offset0,0x4
	.type		.nv.reservedSmem.cap,@object
	.size		.nv.reservedSmem.cap,0x4
	.type		__assertfail,@function
